//
// Generated by NVIDIA NVVM Compiler
//
// Compiler Build ID: CL-36424714
// Cuda compilation tools, release 13.0, V13.0.88
// Based on NVVM 20.0.0
//

.version 9.0
.target sm_100
.address_size 64

	// .globl	_Z5mmultPdS_S_iii
.func  (.param .b64 func_retval0) __internal_accurate_pow
(
	.param .b64 __internal_accurate_pow_param_0
)
;

.visible .entry _Z5mmultPdS_S_iii(
	.param .u64 .ptr .align 1 _Z5mmultPdS_S_iii_param_0,
	.param .u64 .ptr .align 1 _Z5mmultPdS_S_iii_param_1,
	.param .u64 .ptr .align 1 _Z5mmultPdS_S_iii_param_2,
	.param .u32 _Z5mmultPdS_S_iii_param_3,
	.param .u32 _Z5mmultPdS_S_iii_param_4,
	.param .u32 _Z5mmultPdS_S_iii_param_5
)
{
	.reg .pred 	%p<13>;
	.reg .b32 	%r<46>;
	.reg .b64 	%rd<39>;
	.reg .b64 	%fd<68>;

	ld.param.u64 	%rd4, [_Z5mmultPdS_S_iii_param_0];
	ld.param.u64 	%rd5, [_Z5mmultPdS_S_iii_param_1];
	ld.param.u64 	%rd3, [_Z5mmultPdS_S_iii_param_2];
	ld.param.u32 	%r22, [_Z5mmultPdS_S_iii_param_3];
	ld.param.u32 	%r20, [_Z5mmultPdS_S_iii_param_4];
	ld.param.u32 	%r23, [_Z5mmultPdS_S_iii_param_5];
	cvta.to.global.u64 	%rd1, %rd5;
	cvta.to.global.u64 	%rd2, %rd4;
	mov.u32 	%r24, %ctaid.x;
	mov.u32 	%r25, %ntid.x;
	mov.u32 	%r26, %tid.x;
	mad.lo.s32 	%r1, %r24, %r25, %r26;
	mov.u32 	%r27, %ctaid.y;
	mov.u32 	%r28, %ntid.y;
	mov.u32 	%r29, %tid.y;
	mad.lo.s32 	%r30, %r27, %r28, %r29;
	setp.ge.s32 	%p1, %r1, %r22;
	setp.ge.s32 	%p2, %r30, %r23;
	or.pred  	%p3, %p1, %p2;
	@%p3 bra 	$L__BB0_14;
	setp.lt.s32 	%p4, %r20, 1;
	mov.f64 	%fd67, 0d0000000000000000;
	@%p4 bra 	$L__BB0_13;
	mul.lo.s32 	%r3, %r20, %r1;
	and.b32  	%r4, %r20, 7;
	setp.lt.u32 	%p5, %r20, 8;
	mov.f64 	%fd67, 0d0000000000000000;
	mov.b32 	%r44, 0;
	@%p5 bra 	$L__BB0_5;
	and.b32  	%r44, %r20, 2147483640;
	neg.s32 	%r42, %r44;
	shl.b32 	%r7, %r23, 3;
	mov.f64 	%fd67, 0d0000000000000000;
	mul.wide.s32 	%rd10, %r23, 8;
	mov.u32 	%r40, %r3;
	mov.u32 	%r41, %r30;
$L__BB0_4:
	.pragma "nounroll";
	mul.wide.s32 	%rd6, %r40, 8;
	add.s64 	%rd7, %rd2, %rd6;
	ld.global.f64 	%fd17, [%rd7];
	mul.wide.s32 	%rd8, %r41, 8;
	add.s64 	%rd9, %rd1, %rd8;
	ld.global.f64 	%fd18, [%rd9];
	fma.rn.f64 	%fd19, %fd17, %fd18, %fd67;
	ld.global.f64 	%fd20, [%rd7+8];
	add.s64 	%rd11, %rd9, %rd10;
	ld.global.f64 	%fd21, [%rd11];
	fma.rn.f64 	%fd22, %fd20, %fd21, %fd19;
	ld.global.f64 	%fd23, [%rd7+16];
	add.s64 	%rd12, %rd11, %rd10;
	ld.global.f64 	%fd24, [%rd12];
	fma.rn.f64 	%fd25, %fd23, %fd24, %fd22;
	ld.global.f64 	%fd26, [%rd7+24];
	add.s64 	%rd13, %rd12, %rd10;
	ld.global.f64 	%fd27, [%rd13];
	fma.rn.f64 	%fd28, %fd26, %fd27, %fd25;
	ld.global.f64 	%fd29, [%rd7+32];
	add.s64 	%rd14, %rd13, %rd10;
	ld.global.f64 	%fd30, [%rd14];
	fma.rn.f64 	%fd31, %fd29, %fd30, %fd28;
	ld.global.f64 	%fd32, [%rd7+40];
	add.s64 	%rd15, %rd14, %rd10;
	ld.global.f64 	%fd33, [%rd15];
	fma.rn.f64 	%fd34, %fd32, %fd33, %fd31;
	ld.global.f64 	%fd35, [%rd7+48];
	add.s64 	%rd16, %rd15, %rd10;
	ld.global.f64 	%fd36, [%rd16];
	fma.rn.f64 	%fd37, %fd35, %fd36, %fd34;
	ld.global.f64 	%fd38, [%rd7+56];
	add.s64 	%rd17, %rd16, %rd10;
	ld.global.f64 	%fd39, [%rd17];
	fma.rn.f64 	%fd67, %fd38, %fd39, %fd37;
	add.s32 	%r42, %r42, 8;
	add.s32 	%r41, %r41, %r7;
	add.s32 	%r40, %r40, 8;
	setp.ne.s32 	%p6, %r42, 0;
	@%p6 bra 	$L__BB0_4;
$L__BB0_5:
	setp.eq.s32 	%p7, %r4, 0;
	@%p7 bra 	$L__BB0_13;
	and.b32  	%r15, %r20, 3;
	setp.lt.u32 	%p8, %r4, 4;
	@%p8 bra 	$L__BB0_8;
	add.s32 	%r32, %r44, %r3;
	mul.wide.s32 	%rd18, %r32, 8;
	add.s64 	%rd19, %rd2, %rd18;
	ld.global.f64 	%fd41, [%rd19];
	mad.lo.s32 	%r33, %r44, %r23, %r30;
	mul.wide.s32 	%rd20, %r33, 8;
	add.s64 	%rd21, %rd1, %rd20;
	ld.global.f64 	%fd42, [%rd21];
	fma.rn.f64 	%fd43, %fd41, %fd42, %fd67;
	ld.global.f64 	%fd44, [%rd19+8];
	mul.wide.s32 	%rd22, %r23, 8;
	add.s64 	%rd23, %rd21, %rd22;
	ld.global.f64 	%fd45, [%rd23];
	fma.rn.f64 	%fd46, %fd44, %fd45, %fd43;
	ld.global.f64 	%fd47, [%rd19+16];
	add.s64 	%rd24, %rd23, %rd22;
	ld.global.f64 	%fd48, [%rd24];
	fma.rn.f64 	%fd49, %fd47, %fd48, %fd46;
	ld.global.f64 	%fd50, [%rd19+24];
	add.s64 	%rd25, %rd24, %rd22;
	ld.global.f64 	%fd51, [%rd25];
	fma.rn.f64 	%fd67, %fd50, %fd51, %fd49;
	add.s32 	%r44, %r44, 4;
$L__BB0_8:
	setp.eq.s32 	%p9, %r15, 0;
	@%p9 bra 	$L__BB0_13;
	setp.eq.s32 	%p10, %r15, 1;
	@%p10 bra 	$L__BB0_11;
	add.s32 	%r34, %r44, %r3;
	mul.wide.s32 	%rd26, %r34, 8;
	add.s64 	%rd27, %rd2, %rd26;
	ld.global.f64 	%fd53, [%rd27];
	mad.lo.s32 	%r35, %r44, %r23, %r30;
	mul.wide.s32 	%rd28, %r35, 8;
	add.s64 	%rd29, %rd1, %rd28;
	ld.global.f64 	%fd54, [%rd29];
	fma.rn.f64 	%fd55, %fd53, %fd54, %fd67;
	ld.global.f64 	%fd56, [%rd27+8];
	mul.wide.s32 	%rd30, %r23, 8;
	add.s64 	%rd31, %rd29, %rd30;
	ld.global.f64 	%fd57, [%rd31];
	fma.rn.f64 	%fd67, %fd56, %fd57, %fd55;
	add.s32 	%r44, %r44, 2;
$L__BB0_11:
	and.b32  	%r36, %r20, 1;
	setp.eq.b32 	%p11, %r36, 1;
	not.pred 	%p12, %p11;
	@%p12 bra 	$L__BB0_13;
	add.s32 	%r37, %r44, %r3;
	mul.wide.s32 	%rd32, %r37, 8;
	add.s64 	%rd33, %rd2, %rd32;
	ld.global.f64 	%fd58, [%rd33];
	mad.lo.s32 	%r38, %r44, %r23, %r30;
	mul.wide.s32 	%rd34, %r38, 8;
	add.s64 	%rd35, %rd1, %rd34;
	ld.global.f64 	%fd59, [%rd35];
	fma.rn.f64 	%fd67, %fd58, %fd59, %fd67;
$L__BB0_13:
	mad.lo.s32 	%r39, %r23, %r1, %r30;
	cvta.to.global.u64 	%rd36, %rd3;
	mul.wide.s32 	%rd37, %r39, 8;
	add.s64 	%rd38, %rd36, %rd37;
	st.global.f64 	[%rd38], %fd67;
$L__BB0_14:
	ret;

}
	// .globl	_Z7softmaxPdS_bii
.visible .entry _Z7softmaxPdS_bii(
	.param .u64 .ptr .align 1 _Z7softmaxPdS_bii_param_0,
	.param .u64 .ptr .align 1 _Z7softmaxPdS_bii_param_1,
	.param .u8 _Z7softmaxPdS_bii_param_2,
	.param .u32 _Z7softmaxPdS_bii_param_3,
	.param .u32 _Z7softmaxPdS_bii_param_4
)
{
	.reg .pred 	%p<52>;
	.reg .b16 	%rs<2>;
	.reg .b32 	%r<130>;
	.reg .b64 	%rd<48>;
	.reg .b64 	%fd<213>;

	ld.param.u64 	%rd6, [_Z7softmaxPdS_bii_param_0];
	ld.param.u64 	%rd7, [_Z7softmaxPdS_bii_param_1];
	ld.param.s8 	%rs1, [_Z7softmaxPdS_bii_param_2];
	ld.param.u32 	%r55, [_Z7softmaxPdS_bii_param_3];
	ld.param.u32 	%r57, [_Z7softmaxPdS_bii_param_4];
	cvta.to.global.u64 	%rd1, %rd7;
	cvta.to.global.u64 	%rd2, %rd6;
	mov.u32 	%r58, %ctaid.x;
	mov.u32 	%r59, %ntid.x;
	mov.u32 	%r60, %tid.x;
	mad.lo.s32 	%r1, %r58, %r59, %r60;
	mov.u32 	%r61, %ctaid.y;
	mov.u32 	%r62, %ntid.y;
	mov.u32 	%r63, %tid.y;
	mad.lo.s32 	%r64, %r61, %r62, %r63;
	setp.ge.s32 	%p1, %r1, %r55;
	setp.ge.s32 	%p2, %r64, %r57;
	or.pred  	%p3, %p1, %p2;
	@%p3 bra 	$L__BB1_60;
	setp.ne.s16 	%p4, %rs1, 0;
	@%p4 bra 	$L__BB1_15;
	mul.lo.s32 	%r3, %r55, %r1;
	and.b32  	%r4, %r57, 15;
	setp.lt.u32 	%p44, %r57, 16;
	mov.f64 	%fd212, 0d0000000000000000;
	mov.b32 	%r125, 0;
	@%p44 bra 	$L__BB1_5;
	and.b32  	%r125, %r57, 2147483632;
	neg.s32 	%r124, %r125;
	add.s64 	%rd3, %rd2, 64;
	mov.f64 	%fd212, 0d0000000000000000;
	mov.u32 	%r123, %r3;
$L__BB1_4:
	.pragma "nounroll";
	mul.wide.s32 	%rd37, %r123, 8;
	add.s64 	%rd38, %rd3, %rd37;
	ld.global.f64 	%fd130, [%rd38+-64];
	add.f64 	%fd131, %fd212, %fd130;
	ld.global.f64 	%fd132, [%rd38+-56];
	add.f64 	%fd133, %fd131, %fd132;
	ld.global.f64 	%fd134, [%rd38+-48];
	add.f64 	%fd135, %fd133, %fd134;
	ld.global.f64 	%fd136, [%rd38+-40];
	add.f64 	%fd137, %fd135, %fd136;
	ld.global.f64 	%fd138, [%rd38+-32];
	add.f64 	%fd139, %fd137, %fd138;
	ld.global.f64 	%fd140, [%rd38+-24];
	add.f64 	%fd141, %fd139, %fd140;
	ld.global.f64 	%fd142, [%rd38+-16];
	add.f64 	%fd143, %fd141, %fd142;
	ld.global.f64 	%fd144, [%rd38+-8];
	add.f64 	%fd145, %fd143, %fd144;
	ld.global.f64 	%fd146, [%rd38];
	add.f64 	%fd147, %fd145, %fd146;
	ld.global.f64 	%fd148, [%rd38+8];
	add.f64 	%fd149, %fd147, %fd148;
	ld.global.f64 	%fd150, [%rd38+16];
	add.f64 	%fd151, %fd149, %fd150;
	ld.global.f64 	%fd152, [%rd38+24];
	add.f64 	%fd153, %fd151, %fd152;
	ld.global.f64 	%fd154, [%rd38+32];
	add.f64 	%fd155, %fd153, %fd154;
	ld.global.f64 	%fd156, [%rd38+40];
	add.f64 	%fd157, %fd155, %fd156;
	ld.global.f64 	%fd158, [%rd38+48];
	add.f64 	%fd159, %fd157, %fd158;
	ld.global.f64 	%fd160, [%rd38+56];
	add.f64 	%fd212, %fd159, %fd160;
	add.s32 	%r124, %r124, 16;
	add.s32 	%r123, %r123, 16;
	setp.ne.s32 	%p45, %r124, 0;
	@%p45 bra 	$L__BB1_4;
$L__BB1_5:
	setp.eq.s32 	%p46, %r4, 0;
	@%p46 bra 	$L__BB1_14;
	and.b32  	%r43, %r57, 7;
	setp.lt.u32 	%p47, %r4, 8;
	@%p47 bra 	$L__BB1_8;
	add.s32 	%r111, %r125, %r3;
	mul.wide.s32 	%rd39, %r111, 8;
	add.s64 	%rd40, %rd2, %rd39;
	ld.global.f64 	%fd162, [%rd40];
	add.f64 	%fd163, %fd212, %fd162;
	ld.global.f64 	%fd164, [%rd40+8];
	add.f64 	%fd165, %fd163, %fd164;
	ld.global.f64 	%fd166, [%rd40+16];
	add.f64 	%fd167, %fd165, %fd166;
	ld.global.f64 	%fd168, [%rd40+24];
	add.f64 	%fd169, %fd167, %fd168;
	ld.global.f64 	%fd170, [%rd40+32];
	add.f64 	%fd171, %fd169, %fd170;
	ld.global.f64 	%fd172, [%rd40+40];
	add.f64 	%fd173, %fd171, %fd172;
	ld.global.f64 	%fd174, [%rd40+48];
	add.f64 	%fd175, %fd173, %fd174;
	ld.global.f64 	%fd176, [%rd40+56];
	add.f64 	%fd212, %fd175, %fd176;
	add.s32 	%r125, %r125, 8;
$L__BB1_8:
	setp.eq.s32 	%p48, %r43, 0;
	@%p48 bra 	$L__BB1_14;
	and.b32  	%r46, %r57, 3;
	setp.lt.u32 	%p49, %r43, 4;
	@%p49 bra 	$L__BB1_11;
	add.s32 	%r112, %r125, %r3;
	mul.wide.s32 	%rd41, %r112, 8;
	add.s64 	%rd42, %rd2, %rd41;
	ld.global.f64 	%fd178, [%rd42];
	add.f64 	%fd179, %fd212, %fd178;
	ld.global.f64 	%fd180, [%rd42+8];
	add.f64 	%fd181, %fd179, %fd180;
	ld.global.f64 	%fd182, [%rd42+16];
	add.f64 	%fd183, %fd181, %fd182;
	ld.global.f64 	%fd184, [%rd42+24];
	add.f64 	%fd212, %fd183, %fd184;
	add.s32 	%r125, %r125, 4;
$L__BB1_11:
	setp.eq.s32 	%p50, %r46, 0;
	@%p50 bra 	$L__BB1_14;
	add.s32 	%r129, %r125, %r3;
	neg.s32 	%r128, %r46;
$L__BB1_13:
	.pragma "nounroll";
	mul.wide.s32 	%rd43, %r129, 8;
	add.s64 	%rd44, %rd2, %rd43;
	ld.global.f64 	%fd185, [%rd44];
	add.f64 	%fd212, %fd212, %fd185;
	add.s32 	%r129, %r129, 1;
	add.s32 	%r128, %r128, 1;
	setp.ne.s32 	%p51, %r128, 0;
	@%p51 bra 	$L__BB1_13;
$L__BB1_14:
	add.s32 	%r113, %r3, %r64;
	mul.wide.s32 	%rd45, %r113, 8;
	add.s64 	%rd46, %rd2, %rd45;
	ld.global.f64 	%fd186, [%rd46];
	div.rn.f64 	%fd187, %fd186, %fd212;
	add.s64 	%rd47, %rd1, %rd45;
	st.global.f64 	[%rd47], %fd187;
	bra.uni 	$L__BB1_60;
$L__BB1_15:
	mul.lo.s32 	%r7, %r55, %r1;
	add.s32 	%r8, %r7, %r64;
	mul.wide.s32 	%rd8, %r8, 8;
	add.s64 	%rd4, %rd2, %rd8;
	ld.global.f64 	%fd1, [%rd4];
	cvt.rn.f64.u32 	%fd188, %r57;
	{
	.reg .b32 %temp; 
	mov.b64 	{%temp, %r114}, %fd188;
	}
	{
	.reg .b32 %temp; 
	mov.b64 	{%r115, %temp}, %fd188;
	}
	setp.gt.s32 	%p5, %r114, 1048575;
	mov.b32 	%r116, -1023;
	@%p5 bra 	$L__BB1_17;
	mul.f64 	%fd188, %fd188, 0d4350000000000000;
	{
	.reg .b32 %temp; 
	mov.b64 	{%temp, %r114}, %fd188;
	}
	{
	.reg .b32 %temp; 
	mov.b64 	{%r115, %temp}, %fd188;
	}
	mov.b32 	%r116, -1077;
$L__BB1_17:
	add.s32 	%r67, %r114, -1;
	setp.gt.u32 	%p6, %r67, 2146435070;
	@%p6 bra 	$L__BB1_21;
	shr.u32 	%r70, %r114, 20;
	add.s32 	%r117, %r116, %r70;
	and.b32  	%r71, %r114, 1048575;
	or.b32  	%r72, %r71, 1072693248;
	mov.b64 	%fd189, {%r115, %r72};
	setp.lt.u32 	%p8, %r72, 1073127583;
	@%p8 bra 	$L__BB1_20;
	{
	.reg .b32 %temp; 
	mov.b64 	{%r73, %temp}, %fd189;
	}
	{
	.reg .b32 %temp; 
	mov.b64 	{%temp, %r74}, %fd189;
	}
	add.s32 	%r75, %r74, -1048576;
	mov.b64 	%fd189, {%r73, %r75};
	add.s32 	%r117, %r117, 1;
$L__BB1_20:
	add.f64 	%fd50, %fd189, 0dBFF0000000000000;
	add.f64 	%fd51, %fd189, 0d3FF0000000000000;
	rcp.approx.ftz.f64 	%fd52, %fd51;
	neg.f64 	%fd53, %fd51;
	fma.rn.f64 	%fd54, %fd53, %fd52, 0d3FF0000000000000;
	fma.rn.f64 	%fd55, %fd54, %fd54, %fd54;
	fma.rn.f64 	%fd56, %fd55, %fd52, %fd52;
	mul.f64 	%fd57, %fd50, %fd56;
	fma.rn.f64 	%fd58, %fd50, %fd56, %fd57;
	mul.f64 	%fd59, %fd58, %fd58;
	fma.rn.f64 	%fd60, %fd59, 0d3EB1380B3AE80F1E, 0d3ED0EE258B7A8B04;
	fma.rn.f64 	%fd61, %fd60, %fd59, 0d3EF3B2669F02676F;
	fma.rn.f64 	%fd62, %fd61, %fd59, 0d3F1745CBA9AB0956;
	fma.rn.f64 	%fd63, %fd62, %fd59, 0d3F3C71C72D1B5154;
	fma.rn.f64 	%fd64, %fd63, %fd59, 0d3F624924923BE72D;
	fma.rn.f64 	%fd65, %fd64, %fd59, 0d3F8999999999A3C4;
	fma.rn.f64 	%fd66, %fd65, %fd59, 0d3FB5555555555554;
	sub.f64 	%fd67, %fd50, %fd58;
	add.f64 	%fd68, %fd67, %fd67;
	neg.f64 	%fd69, %fd58;
	fma.rn.f64 	%fd70, %fd69, %fd50, %fd68;
	mul.f64 	%fd71, %fd56, %fd70;
	mul.f64 	%fd72, %fd59, %fd66;
	fma.rn.f64 	%fd73, %fd72, %fd58, %fd71;
	xor.b32  	%r76, %r117, -2147483648;
	mov.b32 	%r77, 1127219200;
	mov.b64 	%fd74, {%r76, %r77};
	mov.b32 	%r78, -2147483648;
	mov.b64 	%fd75, {%r78, %r77};
	sub.f64 	%fd76, %fd74, %fd75;
	fma.rn.f64 	%fd77, %fd76, 0d3FE62E42FEFA39EF, %fd58;
	fma.rn.f64 	%fd78, %fd76, 0dBFE62E42FEFA39EF, %fd77;
	sub.f64 	%fd79, %fd78, %fd58;
	sub.f64 	%fd80, %fd73, %fd79;
	fma.rn.f64 	%fd81, %fd76, 0d3C7ABC9E3B39803F, %fd80;
	add.f64 	%fd190, %fd77, %fd81;
	bra.uni 	$L__BB1_22;
$L__BB1_21:
	fma.rn.f64 	%fd49, %fd188, 0d7FF0000000000000, 0d7FF0000000000000;
	{
	.reg .b32 %temp; 
	mov.b64 	{%temp, %r68}, %fd188;
	}
	and.b32  	%r69, %r68, 2147483647;
	setp.eq.s32 	%p7, %r69, 0;
	selp.f64 	%fd190, 0dFFF0000000000000, %fd49, %p7;
$L__BB1_22:
	mul.f64 	%fd82, %fd190, 0d3C7777D0FFDA0D24;
	fma.rn.f64 	%fd83, %fd190, 0d3FF71547652B82FE, %fd82;
	cvt.rzi.s32.f64 	%r122, %fd83;
	setp.lt.s32 	%p9, %r122, 0;
	mul.wide.s32 	%rd9, %r7, 8;
	add.s64 	%rd5, %rd2, %rd9;
	@%p9 bra 	$L__BB1_59;
	cvt.rn.f64.u32 	%fd11, %r64;
	mov.f64 	%fd84, 0d4000000000000000;
	{
	.reg .b32 %temp; 
	mov.b64 	{%temp, %r20}, %fd84;
	}
	cvt.rn.f64.s32 	%fd12, %r55;
	add.s32 	%r21, %r122, 1;
	and.b32  	%r22, %r21, 3;
	setp.lt.u32 	%p10, %r122, 3;
	mov.f64 	%fd193, %fd1;
	@%p10 bra 	$L__BB1_50;
	and.b32  	%r79, %r21, -4;
	neg.s32 	%r118, %r79;
	mov.u32 	%r119, %r122;
	mov.f64 	%fd193, %fd1;
$L__BB1_25:
	setp.lt.s32 	%p11, %r20, 0;
	cvt.rn.f64.u32 	%fd85, %r119;
	{
	.reg .b32 %temp; 
	mov.b64 	{%temp, %r80}, %fd85;
	}
	shr.u32 	%r81, %r80, 20;
	and.b32  	%r82, %r81, 2047;
	add.s32 	%r83, %r82, -1012;
	mov.b64 	%rd10, %fd85;
	shl.b64 	%rd11, %rd10, %r83;
	setp.eq.s64 	%p12, %rd11, -9223372036854775808;
	{ // callseq 0, 0
	.param .b64 param0;
	st.param.f64 	[param0], %fd85;
	.param .b64 retval0;
	call.uni (retval0), 
	__internal_accurate_pow, 
	(
	param0
	);
	ld.param.f64 	%fd86, [retval0];
	} // callseq 0
	neg.f64 	%fd88, %fd86;
	selp.f64 	%fd89, %fd88, %fd86, %p12;
	selp.f64 	%fd90, %fd89, %fd86, %p11;
	setp.eq.s32 	%p13, %r119, 0;
	selp.f64 	%fd14, 0d3FF0000000000000, %fd90, %p13;
	setp.leu.f64 	%p14, %fd14, %fd11;
	@%p14 bra 	$L__BB1_29;
	add.f64 	%fd91, %fd14, %fd11;
	setp.geu.f64 	%p15, %fd91, %fd12;
	@%p15 bra 	$L__BB1_28;
	cvt.rzi.s32.f64 	%r84, %fd14;
	mul.wide.s32 	%rd13, %r84, 8;
	add.s64 	%rd14, %rd4, %rd13;
	ld.global.f64 	%fd92, [%rd14];
	add.f64 	%fd193, %fd193, %fd92;
$L__BB1_28:
	st.global.f64 	[%rd4], %fd193;
$L__BB1_29:
	or.b32  	%r85, %r119, %r64;
	setp.ne.s32 	%p16, %r85, 0;
	@%p16 bra 	$L__BB1_31;
	st.global.f64 	[%rd5], %fd193;
$L__BB1_31:
	setp.lt.s32 	%p17, %r20, 0;
	bar.sync 	0;
	add.s32 	%r26, %r119, -1;
	cvt.rn.f64.u32 	%fd93, %r26;
	{
	.reg .b32 %temp; 
	mov.b64 	{%temp, %r86}, %fd93;
	}
	shr.u32 	%r87, %r86, 20;
	and.b32  	%r88, %r87, 2047;
	add.s32 	%r89, %r88, -1012;
	mov.b64 	%rd15, %fd93;
	shl.b64 	%rd16, %rd15, %r89;
	setp.eq.s64 	%p18, %rd16, -9223372036854775808;
	{ // callseq 1, 0
	.param .b64 param0;
	st.param.f64 	[param0], %fd93;
	.param .b64 retval0;
	call.uni (retval0), 
	__internal_accurate_pow, 
	(
	param0
	);
	ld.param.f64 	%fd94, [retval0];
	} // callseq 1
	neg.f64 	%fd96, %fd94;
	selp.f64 	%fd97, %fd96, %fd94, %p18;
	selp.f64 	%fd98, %fd97, %fd94, %p17;
	setp.eq.s32 	%p19, %r26, 0;
	selp.f64 	%fd18, 0d3FF0000000000000, %fd98, %p19;
	setp.leu.f64 	%p20, %fd18, %fd11;
	@%p20 bra 	$L__BB1_35;
	add.f64 	%fd99, %fd18, %fd11;
	setp.geu.f64 	%p21, %fd99, %fd12;
	@%p21 bra 	$L__BB1_34;
	cvt.rzi.s32.f64 	%r90, %fd18;
	mul.wide.s32 	%rd18, %r90, 8;
	add.s64 	%rd19, %rd4, %rd18;
	ld.global.f64 	%fd100, [%rd19];
	add.f64 	%fd193, %fd193, %fd100;
$L__BB1_34:
	st.global.f64 	[%rd4], %fd193;
$L__BB1_35:
	or.b32  	%r91, %r26, %r64;
	setp.ne.s32 	%p22, %r91, 0;
	@%p22 bra 	$L__BB1_37;
	st.global.f64 	[%rd5], %fd193;
$L__BB1_37:
	setp.lt.s32 	%p23, %r20, 0;
	bar.sync 	0;
	add.s32 	%r27, %r26, -1;
	cvt.rn.f64.u32 	%fd101, %r27;
	{
	.reg .b32 %temp; 
	mov.b64 	{%temp, %r92}, %fd101;
	}
	shr.u32 	%r93, %r92, 20;
	and.b32  	%r94, %r93, 2047;
	add.s32 	%r95, %r94, -1012;
	mov.b64 	%rd20, %fd101;
	shl.b64 	%rd21, %rd20, %r95;
	setp.eq.s64 	%p24, %rd21, -9223372036854775808;
	{ // callseq 2, 0
	.param .b64 param0;
	st.param.f64 	[param0], %fd101;
	.param .b64 retval0;
	call.uni (retval0), 
	__internal_accurate_pow, 
	(
	param0
	);
	ld.param.f64 	%fd102, [retval0];
	} // callseq 2
	neg.f64 	%fd104, %fd102;
	selp.f64 	%fd105, %fd104, %fd102, %p24;
	selp.f64 	%fd106, %fd105, %fd102, %p23;
	setp.eq.s32 	%p25, %r27, 0;
	selp.f64 	%fd22, 0d3FF0000000000000, %fd106, %p25;
	setp.leu.f64 	%p26, %fd22, %fd11;
	@%p26 bra 	$L__BB1_41;
	add.f64 	%fd107, %fd22, %fd11;
	setp.geu.f64 	%p27, %fd107, %fd12;
	@%p27 bra 	$L__BB1_40;
	cvt.rzi.s32.f64 	%r96, %fd22;
	mul.wide.s32 	%rd23, %r96, 8;
	add.s64 	%rd24, %rd4, %rd23;
	ld.global.f64 	%fd108, [%rd24];
	add.f64 	%fd193, %fd193, %fd108;
$L__BB1_40:
	st.global.f64 	[%rd4], %fd193;
$L__BB1_41:
	or.b32  	%r97, %r27, %r64;
	setp.ne.s32 	%p28, %r97, 0;
	@%p28 bra 	$L__BB1_43;
	st.global.f64 	[%rd5], %fd193;
$L__BB1_43:
	setp.lt.s32 	%p29, %r20, 0;
	bar.sync 	0;
	add.s32 	%r28, %r27, -1;
	cvt.rn.f64.u32 	%fd109, %r28;
	{
	.reg .b32 %temp; 
	mov.b64 	{%temp, %r98}, %fd109;
	}
	shr.u32 	%r99, %r98, 20;
	and.b32  	%r100, %r99, 2047;
	add.s32 	%r101, %r100, -1012;
	mov.b64 	%rd25, %fd109;
	shl.b64 	%rd26, %rd25, %r101;
	setp.eq.s64 	%p30, %rd26, -9223372036854775808;
	{ // callseq 3, 0
	.param .b64 param0;
	st.param.f64 	[param0], %fd109;
	.param .b64 retval0;
	call.uni (retval0), 
	__internal_accurate_pow, 
	(
	param0
	);
	ld.param.f64 	%fd110, [retval0];
	} // callseq 3
	neg.f64 	%fd112, %fd110;
	selp.f64 	%fd113, %fd112, %fd110, %p30;
	selp.f64 	%fd114, %fd113, %fd110, %p29;
	setp.eq.s32 	%p31, %r28, 0;
	selp.f64 	%fd26, 0d3FF0000000000000, %fd114, %p31;
	setp.leu.f64 	%p32, %fd26, %fd11;
	@%p32 bra 	$L__BB1_47;
	add.f64 	%fd115, %fd26, %fd11;
	setp.geu.f64 	%p33, %fd115, %fd12;
	@%p33 bra 	$L__BB1_46;
	cvt.rzi.s32.f64 	%r102, %fd26;
	mul.wide.s32 	%rd28, %r102, 8;
	add.s64 	%rd29, %rd4, %rd28;
	ld.global.f64 	%fd116, [%rd29];
	add.f64 	%fd193, %fd193, %fd116;
$L__BB1_46:
	st.global.f64 	[%rd4], %fd193;
$L__BB1_47:
	or.b32  	%r103, %r28, %r64;
	setp.ne.s32 	%p34, %r103, 0;
	@%p34 bra 	$L__BB1_49;
	st.global.f64 	[%rd5], %fd193;
$L__BB1_49:
	bar.sync 	0;
	add.s32 	%r122, %r119, -4;
	add.s32 	%r118, %r118, 4;
	setp.ne.s32 	%p35, %r118, 0;
	add.s32 	%r119, %r28, -1;
	@%p35 bra 	$L__BB1_25;
$L__BB1_50:
	setp.eq.s32 	%p36, %r22, 0;
	@%p36 bra 	$L__BB1_59;
	neg.s32 	%r121, %r22;
$L__BB1_52:
	.pragma "nounroll";
	setp.lt.s32 	%p37, %r20, 0;
	cvt.rn.f64.u32 	%fd117, %r122;
	{
	.reg .b32 %temp; 
	mov.b64 	{%temp, %r104}, %fd117;
	}
	shr.u32 	%r105, %r104, 20;
	and.b32  	%r106, %r105, 2047;
	add.s32 	%r107, %r106, -1012;
	mov.b64 	%rd30, %fd117;
	shl.b64 	%rd31, %rd30, %r107;
	setp.eq.s64 	%p38, %rd31, -9223372036854775808;
	{ // callseq 4, 0
	.param .b64 param0;
	st.param.f64 	[param0], %fd117;
	.param .b64 retval0;
	call.uni (retval0), 
	__internal_accurate_pow, 
	(
	param0
	);
	ld.param.f64 	%fd118, [retval0];
	} // callseq 4
	neg.f64 	%fd120, %fd118;
	selp.f64 	%fd121, %fd120, %fd118, %p38;
	selp.f64 	%fd122, %fd121, %fd118, %p37;
	setp.eq.s32 	%p39, %r122, 0;
	selp.f64 	%fd32, 0d3FF0000000000000, %fd122, %p39;
	setp.leu.f64 	%p40, %fd32, %fd11;
	@%p40 bra 	$L__BB1_56;
	add.f64 	%fd123, %fd32, %fd11;
	setp.geu.f64 	%p41, %fd123, %fd12;
	@%p41 bra 	$L__BB1_55;
	cvt.rzi.s32.f64 	%r108, %fd32;
	mul.wide.s32 	%rd33, %r108, 8;
	add.s64 	%rd34, %rd4, %rd33;
	ld.global.f64 	%fd124, [%rd34];
	add.f64 	%fd193, %fd193, %fd124;
$L__BB1_55:
	st.global.f64 	[%rd4], %fd193;
$L__BB1_56:
	or.b32  	%r109, %r122, %r64;
	setp.ne.s32 	%p42, %r109, 0;
	@%p42 bra 	$L__BB1_58;
	st.global.f64 	[%rd5], %fd193;
$L__BB1_58:
	bar.sync 	0;
	add.s32 	%r122, %r122, -1;
	add.s32 	%r121, %r121, 1;
	setp.ne.s32 	%p43, %r121, 0;
	@%p43 bra 	$L__BB1_52;
$L__BB1_59:
	ld.global.f64 	%fd125, [%rd5];
	div.rn.f64 	%fd126, %fd1, %fd125;
	add.s64 	%rd36, %rd1, %rd8;
	st.global.f64 	[%rd36], %fd126;
$L__BB1_60:
	ret;

}
.func  (.param .b64 func_retval0) __internal_accurate_pow(
	.param .b64 __internal_accurate_pow_param_0
)
{
	.reg .pred 	%p<8>;
	.reg .b32 	%r<46>;
	.reg .b32 	%f<3>;
	.reg .b64 	%fd<109>;

	ld.param.f64 	%fd10, [__internal_accurate_pow_param_0];
	mov.f64 	%fd11, 0d4000000000000000;
	{
	.reg .b32 %temp; 
	mov.b64 	{%temp, %r8}, %fd11;
	}
	{
	.reg .b32 %temp; 
	mov.b64 	{%r9, %temp}, %fd11;
	}
	shr.u32 	%r10, %r8, 20;
	setp.lt.u32 	%p1, %r8, 1048576;
	mov.f64 	%fd12, 0d4360000000000000;
	{
	.reg .b32 %temp; 
	mov.b64 	{%temp, %r11}, %fd12;
	}
	{
	.reg .b32 %temp; 
	mov.b64 	{%r12, %temp}, %fd12;
	}
	shr.u32 	%r13, %r11, 20;
	add.s32 	%r14, %r13, -54;
	selp.b32 	%r15, %r12, %r9, %p1;
	selp.b32 	%r16, %r11, %r8, %p1;
	selp.b32 	%r1, %r14, %r10, %p1;
	add.s32 	%r45, %r1, -1023;
	and.b32  	%r17, %r16, -2146435073;
	or.b32  	%r18, %r17, 1072693248;
	mov.b64 	%fd107, {%r15, %r18};
	setp.lt.u32 	%p2, %r18, 1073127583;
	@%p2 bra 	$L__BB2_2;
	{
	.reg .b32 %temp; 
	mov.b64 	{%r19, %temp}, %fd107;
	}
	{
	.reg .b32 %temp; 
	mov.b64 	{%temp, %r20}, %fd107;
	}
	add.s32 	%r21, %r20, -1048576;
	mov.b64 	%fd107, {%r19, %r21};
	add.s32 	%r45, %r1, -1022;
$L__BB2_2:
	add.f64 	%fd13, %fd107, 0dBFF0000000000000;
	add.f64 	%fd14, %fd107, 0d3FF0000000000000;
	rcp.approx.ftz.f64 	%fd15, %fd14;
	neg.f64 	%fd16, %fd14;
	fma.rn.f64 	%fd17, %fd16, %fd15, 0d3FF0000000000000;
	fma.rn.f64 	%fd18, %fd17, %fd17, %fd17;
	fma.rn.f64 	%fd19, %fd18, %fd15, %fd15;
	mul.f64 	%fd20, %fd13, %fd19;
	fma.rn.f64 	%fd21, %fd13, %fd19, %fd20;
	mul.f64 	%fd22, %fd21, %fd21;
	fma.rn.f64 	%fd23, %fd22, 0d3EB0F5FF7D2CAFE2, 0d3ED0F5D241AD3B5A;
	fma.rn.f64 	%fd24, %fd23, %fd22, 0d3EF3B20A75488A3F;
	fma.rn.f64 	%fd25, %fd24, %fd22, 0d3F1745CDE4FAECD5;
	fma.rn.f64 	%fd26, %fd25, %fd22, 0d3F3C71C7258A578B;
	fma.rn.f64 	%fd27, %fd26, %fd22, 0d3F6249249242B910;
	fma.rn.f64 	%fd28, %fd27, %fd22, 0d3F89999999999DFB;
	sub.f64 	%fd29, %fd13, %fd21;
	add.f64 	%fd30, %fd29, %fd29;
	neg.f64 	%fd31, %fd21;
	fma.rn.f64 	%fd32, %fd31, %fd13, %fd30;
	mul.f64 	%fd33, %fd19, %fd32;
	fma.rn.f64 	%fd34, %fd22, %fd28, 0d3FB5555555555555;
	mov.f64 	%fd35, 0d3FB5555555555555;
	sub.f64 	%fd36, %fd35, %fd34;
	fma.rn.f64 	%fd37, %fd22, %fd28, %fd36;
	add.f64 	%fd38, %fd37, 0dBC46A4CB00B9E7B0;
	add.f64 	%fd39, %fd34, %fd38;
	sub.f64 	%fd40, %fd34, %fd39;
	add.f64 	%fd41, %fd38, %fd40;
	mul.rn.f64 	%fd42, %fd21, %fd21;
	neg.f64 	%fd43, %fd42;
	fma.rn.f64 	%fd44, %fd21, %fd21, %fd43;
	{
	.reg .b32 %temp; 
	mov.b64 	{%r22, %temp}, %fd33;
	}
	{
	.reg .b32 %temp; 
	mov.b64 	{%temp, %r23}, %fd33;
	}
	add.s32 	%r24, %r23, 1048576;
	mov.b64 	%fd45, {%r22, %r24};
	fma.rn.f64 	%fd46, %fd21, %fd45, %fd44;
	mul.rn.f64 	%fd47, %fd42, %fd21;
	neg.f64 	%fd48, %fd47;
	fma.rn.f64 	%fd49, %fd42, %fd21, %fd48;
	fma.rn.f64 	%fd50, %fd42, %fd33, %fd49;
	fma.rn.f64 	%fd51, %fd46, %fd21, %fd50;
	mul.rn.f64 	%fd52, %fd39, %fd47;
	neg.f64 	%fd53, %fd52;
	fma.rn.f64 	%fd54, %fd39, %fd47, %fd53;
	fma.rn.f64 	%fd55, %fd39, %fd51, %fd54;
	fma.rn.f64 	%fd56, %fd41, %fd47, %fd55;
	add.f64 	%fd57, %fd52, %fd56;
	sub.f64 	%fd58, %fd52, %fd57;
	add.f64 	%fd59, %fd56, %fd58;
	add.f64 	%fd60, %fd21, %fd57;
	sub.f64 	%fd61, %fd21, %fd60;
	add.f64 	%fd62, %fd57, %fd61;
	add.f64 	%fd63, %fd59, %fd62;
	add.f64 	%fd64, %fd33, %fd63;
	add.f64 	%fd65, %fd60, %fd64;
	sub.f64 	%fd66, %fd60, %fd65;
	add.f64 	%fd67, %fd64, %fd66;
	xor.b32  	%r25, %r45, -2147483648;
	mov.b32 	%r26, 1127219200;
	mov.b64 	%fd68, {%r25, %r26};
	mov.b32 	%r27, -2147483648;
	mov.b64 	%fd69, {%r27, %r26};
	sub.f64 	%fd70, %fd68, %fd69;
	fma.rn.f64 	%fd71, %fd70, 0d3FE62E42FEFA39EF, %fd65;
	fma.rn.f64 	%fd72, %fd70, 0dBFE62E42FEFA39EF, %fd71;
	sub.f64 	%fd73, %fd72, %fd65;
	sub.f64 	%fd74, %fd67, %fd73;
	fma.rn.f64 	%fd75, %fd70, 0d3C7ABC9E3B39803F, %fd74;
	add.f64 	%fd76, %fd71, %fd75;
	sub.f64 	%fd77, %fd71, %fd76;
	add.f64 	%fd78, %fd75, %fd77;
	{
	.reg .b32 %temp; 
	mov.b64 	{%temp, %r28}, %fd10;
	}
	{
	.reg .b32 %temp; 
	mov.b64 	{%r29, %temp}, %fd10;
	}
	shl.b32 	%r30, %r28, 1;
	setp.gt.u32 	%p3, %r30, -33554433;
	and.b32  	%r31, %r28, -15728641;
	selp.b32 	%r32, %r31, %r28, %p3;
	mov.b64 	%fd79, {%r29, %r32};
	mul.rn.f64 	%fd80, %fd76, %fd79;
	neg.f64 	%fd81, %fd80;
	fma.rn.f64 	%fd82, %fd76, %fd79, %fd81;
	fma.rn.f64 	%fd83, %fd78, %fd79, %fd82;
	add.f64 	%fd4, %fd80, %fd83;
	sub.f64 	%fd84, %fd80, %fd4;
	add.f64 	%fd5, %fd83, %fd84;
	fma.rn.f64 	%fd85, %fd4, 0d3FF71547652B82FE, 0d4338000000000000;
	{
	.reg .b32 %temp; 
	mov.b64 	{%r5, %temp}, %fd85;
	}
	mov.f64 	%fd86, 0dC338000000000000;
	add.rn.f64 	%fd87, %fd85, %fd86;
	fma.rn.f64 	%fd88, %fd87, 0dBFE62E42FEFA39EF, %fd4;
	fma.rn.f64 	%fd89, %fd87, 0dBC7ABC9E3B39803F, %fd88;
	fma.rn.f64 	%fd90, %fd89, 0d3E5ADE1569CE2BDF, 0d3E928AF3FCA213EA;
	fma.rn.f64 	%fd91, %fd90, %fd89, 0d3EC71DEE62401315;
	fma.rn.f64 	%fd92, %fd91, %fd89, 0d3EFA01997C89EB71;
	fma.rn.f64 	%fd93, %fd92, %fd89, 0d3F2A01A014761F65;
	fma.rn.f64 	%fd94, %fd93, %fd89, 0d3F56C16C1852B7AF;
	fma.rn.f64 	%fd95, %fd94, %fd89, 0d3F81111111122322;
	fma.rn.f64 	%fd96, %fd95, %fd89, 0d3FA55555555502A1;
	fma.rn.f64 	%fd97, %fd96, %fd89, 0d3FC5555555555511;
	fma.rn.f64 	%fd98, %fd97, %fd89, 0d3FE000000000000B;
	fma.rn.f64 	%fd99, %fd98, %fd89, 0d3FF0000000000000;
	fma.rn.f64 	%fd100, %fd99, %fd89, 0d3FF0000000000000;
	{
	.reg .b32 %temp; 
	mov.b64 	{%r6, %temp}, %fd100;
	}
	{
	.reg .b32 %temp; 
	mov.b64 	{%temp, %r7}, %fd100;
	}
	shl.b32 	%r33, %r5, 20;
	add.s32 	%r34, %r33, %r7;
	mov.b64 	%fd108, {%r6, %r34};
	{
	.reg .b32 %temp; 
	mov.b64 	{%temp, %r35}, %fd4;
	}
	mov.b32 	%f2, %r35;
	abs.f32 	%f1, %f2;
	setp.lt.f32 	%p4, %f1, 0f4086232B;
	@%p4 bra 	$L__BB2_5;
	setp.lt.f64 	%p5, %fd4, 0d0000000000000000;
	add.f64 	%fd101, %fd4, 0d7FF0000000000000;
	selp.f64 	%fd108, 0d0000000000000000, %fd101, %p5;
	setp.geu.f32 	%p6, %f1, 0f40874800;
	@%p6 bra 	$L__BB2_5;
	shr.u32 	%r36, %r5, 31;
	add.s32 	%r37, %r5, %r36;
	shr.s32 	%r38, %r37, 1;
	shl.b32 	%r39, %r38, 20;
	add.s32 	%r40, %r7, %r39;
	mov.b64 	%fd102, {%r6, %r40};
	sub.s32 	%r41, %r5, %r38;
	shl.b32 	%r42, %r41, 20;
	add.s32 	%r43, %r42, 1072693248;
	mov.b32 	%r44, 0;
	mov.b64 	%fd103, {%r44, %r43};
	mul.f64 	%fd108, %fd103, %fd102;
$L__BB2_5:
	abs.f64 	%fd104, %fd108;
	setp.eq.f64 	%p7, %fd104, 0d7FF0000000000000;
	fma.rn.f64 	%fd105, %fd108, %fd5, %fd108;
	selp.f64 	%fd106, %fd108, %fd105, %p7;
	st.param.f64 	[func_retval0], %fd106;
	ret;

}


// ===== COMPILED SASS (sm_100) =====

	.target	sm_100

	.elftype	@"ET_EXEC"


//--------------------- .note.nv.tkinfo           --------------------------
	.section	.note.nv.tkinfo,"",@"SHT_NOTE"
	.sectionflags	@"SHF_NOTE_NV_TKINFO"
	.tkinfo
        /*0018*/ 	.word	0x00000002
        /*0030*/ 	.string	""
        /*0030*/ 	.string	"ptxas"
        /*0030*/ 	.string	"Cuda compilation tools, release 13.0, V13.0.88"
        /*0030*/ 	.string	"Build cuda_13.0.r13.0/compiler.36424714_0"
        /*0030*/ 	.string	"-arch sm_100 -m 64 "



//--------------------- .note.nv.cuinfo           --------------------------
	.section	.note.nv.cuinfo,"",@"SHT_NOTE"
	.sectionflags	@"SHF_NOTE_NV_CUINFO"
        /*0018*/ 	.short	0x0002
        /*001a*/ 	.short	0x0064
        /*001c*/ 	.short	0x0082
	.zero		2


//--------------------- .nv.info                  --------------------------
	.section	.nv.info,"",@"SHT_CUDA_INFO"
	.align	4


	//----- nvinfo : EIATTR_REGCOUNT
	.align		4
        /*0000*/ 	.byte	0x04, 0x2f
        /*0002*/ 	.short	(.L_1 - .L_0)
	.align		4
.L_0:
        /*0004*/ 	.word	index@(_Z5mmultPdS_S_iii)
        /*0008*/ 	.word	0x00000020


	//----- nvinfo : EIATTR_FRAME_SIZE
	.align		4
.L_1:
        /*000c*/ 	.byte	0x04, 0x11
        /*000e*/ 	.short	(.L_3 - .L_2)
	.align		4
.L_2:
        /*0010*/ 	.word	index@(_Z5mmultPdS_S_iii)
        /*0014*/ 	.word	0x00000000


	//----- nvinfo : EIATTR_REGCOUNT
	.align		4
.L_3:
        /*0018*/ 	.byte	0x04, 0x2f
        /*001a*/ 	.short	(.L_5 - .L_4)
	.align		4
.L_4:
        /*001c*/ 	.word	index@(_Z7softmaxPdS_bii)
        /*0020*/ 	.word	0x00000028


	//----- nvinfo : EIATTR_FRAME_SIZE
	.align		4
.L_5:
        /*0024*/ 	.byte	0x04, 0x11
        /*0026*/ 	.short	(.L_7 - .L_6)
	.align		4
.L_6:
        /*0028*/ 	.word	index@($_Z7softmaxPdS_bii$__internal_accurate_pow)
        /*002c*/ 	.word	0x00000000


	//----- nvinfo : EIATTR_FRAME_SIZE
	.align		4
.L_7:
        /*0030*/ 	.byte	0x04, 0x11
        /*0032*/ 	.short	(.L_9 - .L_8)
	.align		4
.L_8:
        /*0034*/ 	.word	index@($__internal_0_$__cuda_sm20_div_rn_f64_full)
        /*0038*/ 	.word	0x00000000


	//----- nvinfo : EIATTR_FRAME_SIZE
	.align		4
.L_9:
        /*003c*/ 	.byte	0x04, 0x11
        /*003e*/ 	.short	(.L_11 - .L_10)
	.align		4
.L_10:
        /*0040*/ 	.word	index@(_Z7softmaxPdS_bii)
        /*0044*/ 	.word	0x00000000


	//----- nvinfo : EIATTR_MIN_STACK_SIZE
	.align		4
.L_11:
        /*0048*/ 	.byte	0x04, 0x12
        /*004a*/ 	.short	(.L_13 - .L_12)
	.align		4
.L_12:
        /*004c*/ 	.word	index@(_Z7softmaxPdS_bii)
        /*0050*/ 	.word	0x00000000


	//----- nvinfo : EIATTR_MIN_STACK_SIZE
	.align		4
.L_13:
        /*0054*/ 	.byte	0x04, 0x12
        /*0056*/ 	.short	(.L_15 - .L_14)
	.align		4
.L_14:
        /*0058*/ 	.word	index@(_Z5mmultPdS_S_iii)
        /*005c*/ 	.word	0x00000000
.L_15:


//--------------------- .nv.compat                --------------------------
	.section	.nv.compat,"",@"SHT_CUDA_COMPAT_INFO"
	.align	4
        /*0000*/ 	.byte	0x02, 0x09, 0x00, 0x00, 0x02, 0x02, 0x01, 0x00, 0x02, 0x05, 0x05, 0x00, 0x03, 0x07, 0x01, 0x01
        /*0010*/ 	.byte	0x02, 0x03, 0x00, 0x00, 0x02, 0x06, 0x01, 0x00, 0x04, 0x0b, 0x08, 0x00, 0x01, 0x00, 0x00, 0x00
        /*0020*/ 	.byte	0x00, 0x00, 0x00, 0x00


//--------------------- .nv.info._Z7softmaxPdS_bii --------------------------
	.section	.nv.info._Z7softmaxPdS_bii,"",@"SHT_CUDA_INFO"
	.sectionflags	@""
	.align	4


	//----- nvinfo : EIATTR_CUDA_API_VERSION
	.align		4
        /*0000*/ 	.byte	0x04, 0x37
        /*0002*/ 	.short	(.L_17 - .L_16)
.L_16:
        /*0004*/ 	.word	0x00000082


	//----- nvinfo : EIATTR_KPARAM_INFO
	.align		4
.L_17:
        /*0008*/ 	.byte	0x04, 0x17
        /*000a*/ 	.short	(.L_19 - .L_18)
.L_18:
        /*000c*/ 	.word	0x00000000
        /*0010*/ 	.short	0x0004
        /*0012*/ 	.short	0x0018
        /*0014*/ 	.byte	0x00, 0xf0, 0x11, 0x00


	//----- nvinfo : EIATTR_KPARAM_INFO
	.align		4
.L_19:
        /*0018*/ 	.byte	0x04, 0x17
        /*001a*/ 	.short	(.L_21 - .L_20)
.L_20:
        /*001c*/ 	.word	0x00000000
        /*0020*/ 	.short	0x0003
        /*0022*/ 	.short	0x0014
        /*0024*/ 	.byte	0x00, 0xf0, 0x11, 0x00


	//----- nvinfo : EIATTR_KPARAM_INFO
	.align		4
.L_21:
        /*0028*/ 	.byte	0x04, 0x17
        /*002a*/ 	.short	(.L_23 - .L_22)
.L_22:
        /*002c*/ 	.word	0x00000000
        /*0030*/ 	.short	0x0002
        /*0032*/ 	.short	0x0010
        /*0034*/ 	.byte	0x00, 0xf0, 0x05, 0x00


	//----- nvinfo : EIATTR_KPARAM_INFO
	.align		4
.L_23:
        /*0038*/ 	.byte	0x04, 0x17
        /*003a*/ 	.short	(.L_25 - .L_24)
.L_24:
        /*003c*/ 	.word	0x00000000
        /*0040*/ 	.short	0x0001
        /*0042*/ 	.short	0x0008
        /*0044*/ 	.byte	0x00, 0xf5, 0x21, 0x00


	//----- nvinfo : EIATTR_KPARAM_INFO
	.align		4
.L_25:
        /*0048*/ 	.byte	0x04, 0x17
        /*004a*/ 	.short	(.L_27 - .L_26)
.L_26:
        /*004c*/ 	.word	0x00000000
        /*0050*/ 	.short	0x0000
        /*0052*/ 	.short	0x0000
        /*0054*/ 	.byte	0x00, 0xf5, 0x21, 0x00


	//----- nvinfo : EIATTR_SPARSE_MMA_MASK
	.align		4
.L_27:
        /*0058*/ 	.byte	0x03, 0x50
        /*005a*/ 	.short	0x0000


	//----- nvinfo : EIATTR_MAXREG_COUNT
	.align		4
        /*005c*/ 	.byte	0x03, 0x1b
        /*005e*/ 	.short	0x00ff


	//----- nvinfo : EIATTR_NUM_BARRIERS
	.align		4
        /*0060*/ 	.byte	0x02, 0x4c
        /*0062*/ 	.byte	0x01
	.zero		1


	//----- nvinfo : EIATTR_MERCURY_ISA_VERSION
	.align		4
        /*0064*/ 	.byte	0x03, 0x5f
        /*0066*/ 	.short	0x0101


	//----- nvinfo : EIATTR_VRC_CTA_INIT_COUNT
	.align		4
        /*0068*/ 	.byte	0x02, 0x4a
	.zero		1
	.zero		1


	//----- nvinfo : EIATTR_EXIT_INSTR_OFFSETS
	.align		4
        /*006c*/ 	.byte	0x04, 0x1c
        /*006e*/ 	.short	(.L_29 - .L_28)


	//   ....[0]....
.L_28:
        /*0070*/ 	.word	0x000000d0


	//   ....[1]....
        /*0074*/ 	.word	0x000009a0


	//   ....[2]....
        /*0078*/ 	.word	0x00001ad0


	//----- nvinfo : EIATTR_CRS_STACK_SIZE
	.align		4
.L_29:
        /*007c*/ 	.byte	0x04, 0x1e
        /*007e*/ 	.short	(.L_31 - .L_30)
.L_30:
        /*0080*/ 	.word	0x00000000


	//----- nvinfo : EIATTR_CBANK_PARAM_SIZE
	.align		4
.L_31:
        /*0084*/ 	.byte	0x03, 0x19
        /*0086*/ 	.short	0x001c


	//----- nvinfo : EIATTR_PARAM_CBANK
	.align		4
        /*0088*/ 	.byte	0x04, 0x0a
        /*008a*/ 	.short	(.L_33 - .L_32)
	.align		4
.L_32:
        /*008c*/ 	.word	index@(.nv.constant0._Z7softmaxPdS_bii)
        /*0090*/ 	.short	0x0380
        /*0092*/ 	.short	0x001c


	//----- nvinfo : EIATTR_SW_WAR
	.align		4
.L_33:
        /*0094*/ 	.byte	0x04, 0x36
        /*0096*/ 	.short	(.L_35 - .L_34)
.L_34:
        /*0098*/ 	.word	0x00000008
.L_35:


//--------------------- .nv.info._Z5mmultPdS_S_iii --------------------------
	.section	.nv.info._Z5mmultPdS_S_iii,"",@"SHT_CUDA_INFO"
	.sectionflags	@""
	.align	4


	//----- nvinfo : EIATTR_CUDA_API_VERSION
	.align		4
        /*0000*/ 	.byte	0x04, 0x37
        /*0002*/ 	.short	(.L_37 - .L_36)
.L_36:
        /*0004*/ 	.word	0x00000082


	//----- nvinfo : EIATTR_KPARAM_INFO
	.align		4
.L_37:
        /*0008*/ 	.byte	0x04, 0x17
        /*000a*/ 	.short	(.L_39 - .L_38)
.L_38:
        /*000c*/ 	.word	0x00000000
        /*0010*/ 	.short	0x0005
        /*0012*/ 	.short	0x0020
        /*0014*/ 	.byte	0x00, 0xf0, 0x11, 0x00


	//----- nvinfo : EIATTR_KPARAM_INFO
	.align		4
.L_39:
        /*0018*/ 	.byte	0x04, 0x17
        /*001a*/ 	.short	(.L_41 - .L_40)
.L_40:
        /*001c*/ 	.word	0x00000000
        /*0020*/ 	.short	0x0004
        /*0022*/ 	.short	0x001c
        /*0024*/ 	.byte	0x00, 0xf0, 0x11, 0x00


	//----- nvinfo : EIATTR_KPARAM_INFO
	.align		4
.L_41:
        /*0028*/ 	.byte	0x04, 0x17
        /*002a*/ 	.short	(.L_43 - .L_42)
.L_42:
        /*002c*/ 	.word	0x00000000
        /*0030*/ 	.short	0x0003
        /*0032*/ 	.short	0x0018
        /*0034*/ 	.byte	0x00, 0xf0, 0x11, 0x00


	//----- nvinfo : EIATTR_KPARAM_INFO
	.align		4
.L_43:
        /*0038*/ 	.byte	0x04, 0x17
        /*003a*/ 	.short	(.L_45 - .L_44)
.L_44:
        /*003c*/ 	.word	0x00000000
        /*0040*/ 	.short	0x0002
        /*0042*/ 	.short	0x0010
        /*0044*/ 	.byte	0x00, 0xf5, 0x21, 0x00


	//----- nvinfo : EIATTR_KPARAM_INFO
	.align		4
.L_45:
        /*0048*/ 	.byte	0x04, 0x17
        /*004a*/ 	.short	(.L_47 - .L_46)
.L_46:
        /*004c*/ 	.word	0x00000000
        /*0050*/ 	.short	0x0001
        /*0052*/ 	.short	0x0008
        /*0054*/ 	.byte	0x00, 0xf5, 0x21, 0x00


	//----- nvinfo : EIATTR_KPARAM_INFO
	.align		4
.L_47:
        /*0058*/ 	.byte	0x04, 0x17
        /*005a*/ 	.short	(.L_49 - .L_48)
.L_48:
        /*005c*/ 	.word	0x00000000
        /*0060*/ 	.short	0x0000
        /*0062*/ 	.short	0x0000
        /*0064*/ 	.byte	0x00, 0xf5, 0x21, 0x00


	//----- nvinfo : EIATTR_SPARSE_MMA_MASK
	.align		4
.L_49:
        /*0068*/ 	.byte	0x03, 0x50
        /*006a*/ 	.short	0x0000


	//----- nvinfo : EIATTR_MAXREG_COUNT
	.align		4
        /*006c*/ 	.byte	0x03, 0x1b
        /*006e*/ 	.short	0x00ff


	//----- nvinfo : EIATTR_MERCURY_ISA_VERSION
	.align		4
        /*0070*/ 	.byte	0x03, 0x5f
        /*0072*/ 	.short	0x0101


	//----- nvinfo : EIATTR_VRC_CTA_INIT_COUNT
	.align		4
        /*0074*/ 	.byte	0x02, 0x4a
	.zero		1
	.zero		1


	//----- nvinfo : EIATTR_EXIT_INSTR_OFFSETS
	.align		4
        /*0078*/ 	.byte	0x04, 0x1c
        /*007a*/ 	.short	(.L_51 - .L_50)


	//   ....[0]....
.L_50:
        /*007c*/ 	.word	0x000000d0


	//   ....[1]....
        /*0080*/ 	.word	0x00000810


	//----- nvinfo : EIATTR_CBANK_PARAM_SIZE
	.align		4
.L_51:
        /*0084*/ 	.byte	0x03, 0x19
        /*0086*/ 	.short	0x0024


	//----- nvinfo : EIATTR_PARAM_CBANK
	.align		4
        /*0088*/ 	.byte	0x04, 0x0a
        /*008a*/ 	.short	(.L_53 - .L_52)
	.align		4
.L_52:
        /*008c*/ 	.word	index@(.nv.constant0._Z5mmultPdS_S_iii)
        /*0090*/ 	.short	0x0380
        /*0092*/ 	.short	0x0024


	//----- nvinfo : EIATTR_SW_WAR
	.align		4
.L_53:
        /*0094*/ 	.byte	0x04, 0x36
        /*0096*/ 	.short	(.L_55 - .L_54)
.L_54:
        /*0098*/ 	.word	0x00000008
.L_55:


//--------------------- .nv.callgraph             --------------------------
	.section	.nv.callgraph,"",@"SHT_CUDA_CALLGRAPH"
	.align	4
	.sectionentsize	8
	.align		4
        /*0000*/ 	.word	0x00000000
	.align		4
        /*0004*/ 	.word	0xffffffff
	.align		4
        /*0008*/ 	.word	0x00000000
	.align		4
        /*000c*/ 	.word	0xfffffffe
	.align		4
        /*0010*/ 	.word	0x00000000
	.align		4
        /*0014*/ 	.word	0xfffffffd
	.align		4
        /*0018*/ 	.word	0x00000000
	.align		4
        /*001c*/ 	.word	0xfffffffc


//--------------------- .text._Z7softmaxPdS_bii   --------------------------
	.section	.text._Z7softmaxPdS_bii,"ax",@progbits
	.align	128
        .global         _Z7softmaxPdS_bii
        .type           _Z7softmaxPdS_bii,@function
        .size           _Z7softmaxPdS_bii,(.L_x_50 - _Z7softmaxPdS_bii)
        .other          _Z7softmaxPdS_bii,@"STO_CUDA_ENTRY STV_DEFAULT"
_Z7softmaxPdS_bii:
.text._Z7softmaxPdS_bii:
[----:B------:R-:W-:Y:S01]  /*0000*/  LDC R1, c[0x0][0x37c] ;  /* 0x0000df00ff017b82 */ /* 0x000fe20000000800 */
[----:B------:R-:W0:Y:S07]  /*0010*/  S2R R2, SR_TID.Y ;  /* 0x0000000000027919 */ /* 0x000e2e0000002200 */
[----:B------:R-:W1:Y:S01]  /*0020*/  LDC R0, c[0x0][0x360] ;  /* 0x0000d800ff007b82 */ /* 0x000e620000000800 */
[----:B------:R-:W2:Y:S01]  /*0030*/  LDCU UR7, c[0x0][0x398] ;  /* 0x00007300ff0777ac */ /* 0x000ea20008000800 */
[----:B------:R-:W1:Y:S01]  /*0040*/  S2R R3, SR_TID.X ;  /* 0x0000000000037919 */ /* 0x000e620000002100 */
[----:B------:R-:W3:Y:S05]  /*0050*/  LDCU UR6, c[0x0][0x394] ;  /* 0x00007280ff0677ac */ /* 0x000eea0008000800 */
[----:B------:R-:W0:Y:S08]  /*0060*/  S2UR UR5, SR_CTAID.Y ;  /* 0x00000000000579c3 */ /* 0x000e300000002600 */
[----:B------:R-:W0:Y:S08]  /*0070*/  LDC R35, c[0x0][0x364] ;  /* 0x0000d900ff237b82 */ /* 0x000e300000000800 */
[----:B------:R-:W1:Y:S01]  /*0080*/  S2UR UR4, SR_CTAID.X ;  /* 0x00000000000479c3 */ /* 0x000e620000002500 */
[----:B0-----:R-:W-:-:S05]  /*0090*/  IMAD R35, R35, UR5, R2 ;  /* 0x0000000523237c24 */ /* 0x001fca000f8e0202 */
[----:B--2---:R-:W-:Y:S01]  /*00a0*/  ISETP.GE.AND P0, PT, R35, UR7, PT ;  /* 0x0000000723007c0c */ /* 0x004fe2000bf06270 */
[----:B-1----:R-:W-:-:S05]  /*00b0*/  IMAD R0, R0, UR4, R3 ;  /* 0x0000000400007c24 */ /* 0x002fca000f8e0203 */
[----:B---3--:R-:W-:-:S13]  /*00c0*/  ISETP.GE.OR P0, PT, R0, UR6, P0 ;  /* 0x0000000600007c0c */ /* 0x008fda0008706670 */
[----:B------:R-:W-:Y:S05]  /*00d0*/  @P0 EXIT ;  /* 0x000000000000094d */ /* 0x000fea0003800000 */
[----:B------:R-:W0:Y:S01]  /*00e0*/  LDCU.U8 UR4, c[0x0][0x390] ;  /* 0x00007200ff0477ac */ /* 0x000e220008000000 */
[----:B------:R-:W1:Y:S01]  /*00f0*/  LDCU.64 UR10, c[0x0][0x358] ;  /* 0x00006b00ff0a77ac */ /* 0x000e620008000a00 */
[----:B0-----:R-:W-:-:S04]  /*0100*/  UPRMT UR4, UR4, 0x8880, URZ ;  /* 0x0000888004047896 */ /* 0x001fc800080000ff */
[----:B------:R-:W-:-:S09]  /*0110*/  UISETP.NE.AND UP0, UPT, UR4, URZ, UPT ;  /* 0x000000ff0400728c */ /* 0x000fd2000bf05270 */
[----:B-1----:R-:W-:Y:S05]  /*0120*/  BRA.U UP0, `(.L_x_0) ;  /* 0x0000000900207547 */ /* 0x002fea000b800000 */
[----:B------:R-:W-:Y:S01]  /*0130*/  UISETP.GE.U32.AND UP1, UPT, UR7, 0x10, UPT ;  /* 0x000000100700788c */ /* 0x000fe2000bf26070 */
[----:B------:R-:W-:Y:S01]  /*0140*/  IMAD R0, R0, UR6, RZ ;  /* 0x0000000600007c24 */ /* 0x000fe2000f8e02ff */
[----:B------:R-:W-:Y:S01]  /*0150*/  ULOP3.LUT UR12, UR7, 0xf, URZ, 0xc0, !UPT ;  /* 0x0000000f070c7892 */ /* 0x000fe2000f8ec0ff */
[----:B------:R-:W-:Y:S01]  /*0160*/  CS2R R26, SRZ ;  /* 0x00000000001a7805 */ /* 0x000fe2000001ff00 */
[----:B------:R-:W-:Y:S02]  /*0170*/  UMOV UR4, URZ ;  /* 0x000000ff00047c82 */ /* 0x000fe40008000000 */
[----:B------:R-:W-:-:S03]  /*0180*/  UISETP.NE.AND UP0, UPT, UR12, URZ, UPT ;  /* 0x000000ff0c00728c */ /* 0x000fc6000bf05270 */
[----:B------:R-:W-:Y:S08]  /*0190*/  BRA.U !UP1, `(.L_x_1) ;  /* 0x0000000109b87547 */ /* 0x000ff0000b800000 */
[----:B------:R-:W0:Y:S01]  /*01a0*/  LDCU.64 UR8, c[0x0][0x380] ;  /* 0x00007000ff0877ac */ /* 0x000e220008000a00 */
[----:B------:R-:W-:Y:S01]  /*01b0*/  IMAD.MOV.U32 R28, RZ, RZ, R0 ;  /* 0x000000ffff1c7224 */ /* 0x000fe200078e0000 */
[----:B------:R-:W-:Y:S01]  /*01c0*/  CS2R R26, SRZ ;  /* 0x00000000001a7805 */ /* 0x000fe2000001ff00 */
[----:B------:R-:W-:Y:S02]  /*01d0*/  ULOP3.LUT UR4, UR7, 0x7ffffff0, URZ, 0xc0, !UPT ;  /* 0x7ffffff007047892 */ /* 0x000fe4000f8ec0ff */
[----:B0-----:R-:W-:Y:S02]  /*01e0*/  UIADD3 UR5, UP1, UPT, UR8, 0x40, URZ ;  /* 0x0000004008057890 */ /* 0x001fe4000ff3e0ff */
[----:B------:R-:W-:Y:S02]  /*01f0*/  UIADD3 UR8, UPT, UPT, -UR4, URZ, URZ ;  /* 0x000000ff04087290 */ /* 0x000fe4000fffe1ff */
[----:B------:R-:W-:-:S12]  /*0200*/  UIADD3.X UR6, UPT, UPT, URZ, UR9, URZ, UP1, !UPT ;  /* 0x00000009ff067290 */ /* 0x000fd80008ffe4ff */
.L_x_2:
[----:B------:R-:W-:Y:S02]  /*0210*/  IMAD.U32 R2, RZ, RZ, UR5 ;  /* 0x00000005ff027e24 */ /* 0x000fe4000f8e00ff */
[----:B------:R-:W-:Y:S02]  /*0220*/  IMAD.U32 R3, RZ, RZ, UR6 ;  /* 0x00000006ff037e24 */ /* 0x000fe4000f8e00ff */
[----:B------:R-:W-:-:S05]  /*0230*/  IMAD.WIDE R2, R28, 0x8, R2 ;  /* 0x000000081c027825 */ /* 0x000fca00078e0202 */
[----:B------:R-:W2:Y:S04]  /*0240*/  LDG.E.64 R30, desc[UR10][R2.64+-0x40] ;  /* 0xffffc00a021e7981 */ /* 0x000ea8000c1e1b00 */
[----:B------:R-:W3:Y:S04]  /*0250*/  LDG.E.64 R32, desc[UR10][R2.64+-0x38] ;  /* 0xffffc80a02207981 */ /* 0x000ee8000c1e1b00 */
[----:B------:R-:W4:Y:S04]  /*0260*/  LDG.E.64 R4, desc[UR10][R2.64+-0x30] ;  /* 0xffffd00a02047981 */ /* 0x000f28000c1e1b00 */
[----:B------:R-:W5:Y:S04]  /*0270*/  LDG.E.64 R6, desc[UR10][R2.64+-0x28] ;  /* 0xffffd80a02067981 */ /* 0x000f68000c1e1b00 */
        /* <DEDUP_REMOVED lines=9> */
[----:B------:R-:W5:Y:S01]  /*0310*/  LDG.E.64 R36, desc[UR10][R2.64+0x38] ;  /* 0x0000380a02247981 */ /* 0x000f62000c1e1b00 */
[----:B--2---:R-:W-:-:S03]  /*0320*/  DADD R30, R30, R26 ;  /* 0x000000001e1e7229 */ /* 0x004fc6000000001a */
[----:B------:R-:W2:Y:S05]  /*0330*/  LDG.E.64 R26, desc[UR10][R2.64+0x28] ;  /* 0x0000280a021a7981 */ /* 0x000eaa000c1e1b00 */
[----:B---3--:R-:W-:Y:S02]  /*0340*/  DADD R32, R30, R32 ;  /* 0x000000001e207229 */ /* 0x008fe40000000020 */
[----:B------:R-:W3:Y:S06]  /*0350*/  LDG.E.64 R30, desc[UR10][R2.64+0x30] ;  /* 0x0000300a021e7981 */ /* 0x000eec000c1e1b00 */
[----:B----4-:R-:W-:-:S08]  /*0360*/  DADD R4, R32, R4 ;  /* 0x0000000020047229 */ /* 0x010fd00000000004 */
[----:B-----5:R-:W-:-:S08]  /*0370*/  DADD R4, R4, R6 ;  /* 0x0000000004047229 */ /* 0x020fd00000000006 */
[----:B------:R-:W-:-:S08]  /*0380*/  DADD R4, R4, R8 ;  /* 0x0000000004047229 */ /* 0x000fd00000000008 */
[----:B------:R-:W-:-:S08]  /*0390*/  DADD R4, R4, R10 ;  /* 0x0000000004047229 */ /* 0x000fd0000000000a */
[----:B------:R-:W-:-:S08]  /*03a0*/  DADD R4, R4, R12 ;  /* 0x0000000004047229 */ /* 0x000fd0000000000c */
[----:B------:R-:W-:-:S08]  /*03b0*/  DADD R4, R4, R14 ;  /* 0x0000000004047229 */ /* 0x000fd0000000000e */
[----:B------:R-:W-:-:S08]  /*03c0*/  DADD R4, R4, R16 ;  /* 0x0000000004047229 */ /* 0x000fd00000000010 */
[----:B------:R-:W-:-:S08]  /*03d0*/  DADD R4, R4, R18 ;  /* 0x0000000004047229 */ /* 0x000fd00000000012 */
[----:B------:R-:W-:-:S08]  /*03e0*/  DADD R4, R4, R20 ;  /* 0x0000000004047229 */ /* 0x000fd00000000014 */
[----:B------:R-:W-:-:S08]  /*03f0*/  DADD R4, R4, R22 ;  /* 0x0000000004047229 */ /* 0x000fd00000000016 */
[----:B------:R-:W-:Y:S01]  /*0400*/  DADD R4, R4, R24 ;  /* 0x0000000004047229 */ /* 0x000fe20000000018 */
[----:B------:R-:W-:-:S04]  /*0410*/  UIADD3 UR8, UPT, UPT, UR8, 0x10, URZ ;  /* 0x0000001008087890 */ /* 0x000fc8000fffe0ff */
[----:B------:R-:W-:Y:S01]  /*0420*/  UISETP.NE.AND UP1, UPT, UR8, URZ, UPT ;  /* 0x000000ff0800728c */ /* 0x000fe2000bf25270 */
[----:B------:R-:W-:Y:S02]  /*0430*/  VIADD R28, R28, 0x10 ;  /* 0x000000101c1c7836 */ /* 0x000fe40000000000 */
[----:B--2---:R-:W-:-:S08]  /*0440*/  DADD R4, R4, R26 ;  /* 0x0000000004047229 */ /* 0x004fd0000000001a */
[----:B---3--:R-:W-:-:S08]  /*0450*/  DADD R4, R4, R30 ;  /* 0x0000000004047229 */ /* 0x008fd0000000001e */
[----:B------:R-:W-:Y:S01]  /*0460*/  DADD R26, R4, R36 ;  /* 0x00000000041a7229 */ /* 0x000fe20000000024 */
[----:B------:R-:W-:Y:S10]  /*0470*/  BRA.U UP1, `(.L_x_2) ;  /* 0xfffffffd01647547 */ /* 0x000ff4000b83ffff */
.L_x_1:
[----:B------:R-:W-:Y:S05]  /*0480*/  BRA.U !UP0, `(.L_x_3) ;  /* 0x0000000108d07547 */ /* 0x000fea000b800000 */
[----:B------:R-:W-:Y:S02]  /*0490*/  UISETP.GE.U32.AND UP0, UPT, UR12, 0x8, UPT ;  /* 0x000000080c00788c */ /* 0x000fe4000bf06070 */
[----:B------:R-:W-:-:S04]  /*04a0*/  ULOP3.LUT UR6, UR7, 0x7, URZ, 0xc0, !UPT ;  /* 0x0000000707067892 */ /* 0x000fc8000f8ec0ff */
[----:B------:R-:W-:-:S03]  /*04b0*/  UISETP.NE.AND UP1, UPT, UR6, URZ, UPT ;  /* 0x000000ff0600728c */ /* 0x000fc6000bf25270 */
[----:B------:R-:W-:Y:S08]  /*04c0*/  BRA.U !UP0, `(.L_x_4) ;  /* 0x0000000108507547 */ /* 0x000ff0000b800000 */
[----:B------:R-:W0:Y:S01]  /*04d0*/  LDC.64 R2, c[0x0][0x380] ;  /* 0x0000e000ff027b82 */ /* 0x000e220000000a00 */
[----:B------:R-:W-:-:S04]  /*04e0*/  VIADD R5, R0, UR4 ;  /* 0x0000000400057c36 */ /* 0x000fc80008000000 */
[----:B0-----:R-:W-:-:S05]  /*04f0*/  IMAD.WIDE R2, R5, 0x8, R2 ;  /* 0x0000000805027825 */ /* 0x001fca00078e0202 */
[----:B------:R-:W2:Y:S04]  /*0500*/  LDG.E.64 R4, desc[UR10][R2.64] ;  /* 0x0000000a02047981 */ /* 0x000ea8000c1e1b00 */
[----:B------:R-:W3:Y:S04]  /*0510*/  LDG.E.64 R6, desc[UR10][R2.64+0x8] ;  /* 0x0000080a02067981 */ /* 0x000ee8000c1e1b00 */
[----:B------:R-:W4:Y:S04]  /*0520*/  LDG.E.64 R8, desc[UR10][R2.64+0x10] ;  /* 0x0000100a02087981 */ /* 0x000f28000c1e1b00 */
[----:B------:R-:W5:Y:S04]  /*0530*/  LDG.E.64 R10, desc[UR10][R2.64+0x18] ;  /* 0x0000180a020a7981 */ /* 0x000f68000c1e1b00 */
[----:B------:R-:W5:Y:S04]  /*0540*/  LDG.E.64 R12, desc[UR10][R2.64+0x20] ;  /* 0x0000200a020c7981 */ /* 0x000f68000c1e1b00 */
[----:B------:R-:W5:Y:S04]  /*0550*/  LDG.E.64 R14, desc[UR10][R2.64+0x28] ;  /* 0x0000280a020e7981 */ /* 0x000f68000c1e1b00 */
[----:B------:R-:W5:Y:S04]  /*0560*/  LDG.E.64 R16, desc[UR10][R2.64+0x30] ;  /* 0x0000300a02107981 */ /* 0x000f68000c1e1b00 */
[----:B------:R-:W5:Y:S01]  /*0570*/  LDG.E.64 R18, desc[UR10][R2.64+0x38] ;  /* 0x0000380a02127981 */ /* 0x000f62000c1e1b00 */
[----:B------:R-:W-:Y:S01]  /*0580*/  UIADD3 UR4, UPT, UPT, UR4, 0x8, URZ ;  /* 0x0000000804047890 */ /* 0x000fe2000fffe0ff */
[----:B--2---:R-:W-:-:S08]  /*0590*/  DADD R4, R26, R4 ;  /* 0x000000001a047229 */ /* 0x004fd00000000004 */
[----:B---3--:R-:W-:-:S08]  /*05a0*/  DADD R4, R4, R6 ;  /* 0x0000000004047229 */ /* 0x008fd00000000006 */
[----:B----4-:R-:W-:-:S08]  /*05b0*/  DADD R4, R4, R8 ;  /* 0x0000000004047229 */ /* 0x010fd00000000008 */
[----:B-----5:R-:W-:-:S08]  /*05c0*/  DADD R4, R4, R10 ;  /* 0x0000000004047229 */ /* 0x020fd0000000000a */
[----:B------:R-:W-:-:S08]  /*05d0*/  DADD R4, R4, R12 ;  /* 0x0000000004047229 */ /* 0x000fd0000000000c */
[----:B------:R-:W-:-:S08]  /*05e0*/  DADD R4, R4, R14 ;  /* 0x0000000004047229 */ /* 0x000fd0000000000e */
[----:B------:R-:W-:-:S08]  /*05f0*/  DADD R4, R4, R16 ;  /* 0x0000000004047229 */ /* 0x000fd00000000010 */
[----:B------:R-:W-:-:S11]  /*0600*/  DADD R26, R4, R18 ;  /* 0x00000000041a7229 */ /* 0x000fd60000000012 */
.L_x_4:
        /* <DEDUP_REMOVED lines=11> */
[----:B------:R-:W5:Y:S01]  /*06c0*/  LDG.E.64 R10, desc[UR10][R2.64+0x18] ;  /* 0x0000180a020a7981 */ /* 0x000f62000c1e1b00 */
[----:B------:R-:W-:Y:S01]  /*06d0*/  UIADD3 UR4, UPT, UPT, UR4, 0x4, URZ ;  /* 0x0000000404047890 */ /* 0x000fe2000fffe0ff */
[----:B--2---:R-:W-:-:S08]  /*06e0*/  DADD R4, R26, R4 ;  /* 0x000000001a047229 */ /* 0x004fd00000000004 */
[----:B---3--:R-:W-:-:S08]  /*06f0*/  DADD R4, R4, R6 ;  /* 0x0000000004047229 */ /* 0x008fd00000000006 */
[----:B----4-:R-:W-:-:S08]  /*0700*/  DADD R4, R4, R8 ;  /* 0x0000000004047229 */ /* 0x010fd00000000008 */
[----:B-----5:R-:W-:-:S11]  /*0710*/  DADD R26, R4, R10 ;  /* 0x00000000041a7229 */ /* 0x020fd6000000000a */
.L_x_5:
[----:B------:R-:W-:Y:S05]  /*0720*/  BRA.U !UP1, `(.L_x_3) ;  /* 0x0000000109287547 */ /* 0x000fea000b800000 */
[----:B------:R-:W0:Y:S01]  /*0730*/  LDC.64 R4, c[0x0][0x380] ;  /* 0x0000e000ff047b82 */ /* 0x000e220000000a00 */
[----:B------:R-:W-:Y:S01]  /*0740*/  VIADD R7, R0, UR4 ;  /* 0x0000000400077c36 */ /* 0x000fe20008000000 */
[----:B------:R-:W-:-:S12]  /*0750*/  UIADD3 UR5, UPT, UPT, -UR5, URZ, URZ ;  /* 0x000000ff05057290 */ /* 0x000fd8000fffe1ff */
.L_x_6:
[----:B0-----:R-:W-:-:S06]  /*0760*/  IMAD.WIDE R2, R7, 0x8, R4 ;  /* 0x0000000807027825 */ /* 0x001fcc00078e0204 */
[----:B------:R-:W2:Y:S01]  /*0770*/  LDG.E.64 R2, desc[UR10][R2.64] ;  /* 0x0000000a02027981 */ /* 0x000ea2000c1e1b00 */
[----:B------:R-:W-:Y:S01]  /*0780*/  UIADD3 UR5, UPT, UPT, UR5, 0x1, URZ ;  /* 0x0000000105057890 */ /* 0x000fe2000fffe0ff */
[----:B------:R-:W-:-:S03]  /*0790*/  IADD3 R7, PT, PT, R7, 0x1, RZ ;  /* 0x0000000107077810 */ /* 0x000fc60007ffe0ff */
[----:B------:R-:W-:Y:S01]  /*07a0*/  UISETP.NE.AND UP0, UPT, UR5, URZ, UPT ;  /* 0x000000ff0500728c */ /* 0x000fe2000bf05270 */
[----:B--2---:R-:W-:-:S08]  /*07b0*/  DADD R26, R2, R26 ;  /* 0x00000000021a7229 */ /* 0x004fd0000000001a */
[----:B------:R-:W-:Y:S05]  /*07c0*/  BRA.U UP0, `(.L_x_6) ;  /* 0xfffffffd00e47547 */ /* 0x000fea000b83ffff */
.L_x_3:
[----:B------:R-:W0:Y:S01]  /*07d0*/  LDC.64 R4, c[0x0][0x380] ;  /* 0x0000e000ff047b82 */ /* 0x000e220000000a00 */
[----:B------:R-:W-:-:S04]  /*07e0*/  IMAD.IADD R0, R35, 0x1, R0 ;  /* 0x0000000123007824 */ /* 0x000fc800078e0200 */
[----:B0-----:R-:W-:-:S06]  /*07f0*/  IMAD.WIDE R4, R0, 0x8, R4 ;  /* 0x0000000800047825 */ /* 0x001fcc00078e0204 */
[----:B------:R-:W2:Y:S01]  /*0800*/  LDG.E.64 R4, desc[UR10][R4.64] ;  /* 0x0000000a04047981 */ /* 0x000ea2000c1e1b00 */
[----:B------:R-:W0:Y:S01]  /*0810*/  MUFU.RCP64H R3, R27 ;  /* 0x0000001b00037308 */ /* 0x000e220000001800 */
[----:B------:R-:W-:Y:S01]  /*0820*/  IMAD.MOV.U32 R2, RZ, RZ, 0x1 ;  /* 0x00000001ff027424 */ /* 0x000fe200078e00ff */
[----:B------:R-:W-:Y:S05]  /*0830*/  BSSY.RECONVERGENT B0, `(.L_x_7) ;  /* 0x0000013000007945 */ /* 0x000fea0003800200 */
[----:B0-----:R-:W-:-:S08]  /*0840*/  DFMA R6, R2, -R26, 1 ;  /* 0x3ff000000206742b */ /* 0x001fd0000000081a */
[----:B------:R-:W-:-:S08]  /*0850*/  DFMA R6, R6, R6, R6 ;  /* 0x000000060606722b */ /* 0x000fd00000000006 */
[----:B------:R-:W-:-:S08]  /*0860*/  DFMA R6, R2, R6, R2 ;  /* 0x000000060206722b */ /* 0x000fd00000000002 */
[----:B------:R-:W-:-:S08]  /*0870*/  DFMA R2, R6, -R26, 1 ;  /* 0x3ff000000602742b */ /* 0x000fd0000000081a */
[----:B------:R-:W-:-:S08]  /*0880*/  DFMA R2, R6, R2, R6 ;  /* 0x000000020602722b */ /* 0x000fd00000000006 */
[----:B--2---:R-:W-:Y:S01]  /*0890*/  DMUL R6, R4, R2 ;  /* 0x0000000204067228 */ /* 0x004fe20000000000 */
[----:B------:R-:W-:-:S07]  /*08a0*/  FSETP.GEU.AND P1, PT, |R5|, 6.5827683646048100446e-37, PT ;  /* 0x036000000500780b */ /* 0x000fce0003f2e200 */
[----:B------:R-:W-:-:S08]  /*08b0*/  DFMA R8, R6, -R26, R4 ;  /* 0x8000001a0608722b */ /* 0x000fd00000000004 */
[----:B------:R-:W-:-:S10]  /*08c0*/  DFMA R2, R2, R8, R6 ;  /* 0x000000080202722b */ /* 0x000fd40000000006 */
[----:B------:R-:W-:-:S05]  /*08d0*/  FFMA R6, RZ, R27, R3 ;  /* 0x0000001bff067223 */ /* 0x000fca0000000003 */
[----:B------:R-:W-:-:S13]  /*08e0*/  FSETP.GT.AND P0, PT, |R6|, 1.469367938527859385e-39, PT ;  /* 0x001000000600780b */ /* 0x000fda0003f04200 */
[----:B------:R-:W-:Y:S05]  /*08f0*/  @P0 BRA P1, `(.L_x_8) ;  /* 0x0000000000180947 */ /* 0x000fea0000800000 */
[----:B------:R-:W-:Y:S01]  /*0900*/  IMAD.MOV.U32 R6, RZ, RZ, R4 ;  /* 0x000000ffff067224 */ /* 0x000fe200078e0004 */
[----:B------:R-:W-:Y:S01]  /*0910*/  MOV R8, 0x960 ;  /* 0x0000096000087802 */ /* 0x000fe20000000f00 */
[----:B------:R-:W-:Y:S02]  /*0920*/  IMAD.MOV.U32 R7, RZ, RZ, R5 ;  /* 0x000000ffff077224 */ /* 0x000fe400078e0005 */
[----:B------:R-:W-:Y:S02]  /*0930*/  IMAD.MOV.U32 R4, RZ, RZ, R26 ;  /* 0x000000ffff047224 */ /* 0x000fe400078e001a */
[----:B------:R-:W-:-:S07]  /*0940*/  IMAD.MOV.U32 R5, RZ, RZ, R27 ;  /* 0x000000ffff057224 */ /* 0x000fce00078e001b */
[----:B------:R-:W-:Y:S05]  /*0950*/  CALL.REL.NOINC `($__internal_0_$__cuda_sm20_div_rn_f64_full) ;  /* 0x0000001000607944 */ /* 0x000fea0003c00000 */
.L_x_8:
[----:B------:R-:W-:Y:S05]  /*0960*/  BSYNC.RECONVERGENT B0 ;  /* 0x0000000000007941 */ /* 0x000fea0003800200 */
.L_x_7:
[----:B------:R-:W0:Y:S02]  /*0970*/  LDC.64 R4, c[0x0][0x388] ;  /* 0x0000e200ff047b82 */ /* 0x000e240000000a00 */
[----:B0-----:R-:W-:-:S05]  /*0980*/  IMAD.WIDE R4, R0, 0x8, R4 ;  /* 0x0000000800047825 */ /* 0x001fca00078e0204 */
[----:B------:R-:W-:Y:S01]  /*0990*/  STG.E.64 desc[UR10][R4.64], R2 ;  /* 0x0000000204007986 */ /* 0x000fe2000c101b0a */
[----:B------:R-:W-:Y:S05]  /*09a0*/  EXIT ;  /* 0x000000000000794d */ /* 0x000fea0003800000 */
.L_x_0:
[----:B------:R-:W0:Y:S01]  /*09b0*/  LDC.64 R12, c[0x0][0x380] ;  /* 0x0000e000ff0c7b82 */ /* 0x000e220000000a00 */
[----:B------:R-:W-:-:S05]  /*09c0*/  IMAD R0, R0, UR6, RZ ;  /* 0x0000000600007c24 */ /* 0x000fca000f8e02ff */
[----:B------:R-:W-:-:S05]  /*09d0*/  IADD3 R34, PT, PT, R35, R0, RZ ;  /* 0x0000000023227210 */ /* 0x000fca0007ffe0ff */
[----:B0-----:R-:W-:-:S05]  /*09e0*/  IMAD.WIDE R16, R34, 0x8, R12 ;  /* 0x0000000822107825 */ /* 0x001fca00078e020c */
[----:B------:R0:W5:Y:S01]  /*09f0*/  LDG.E.64 R14, desc[UR10][R16.64] ;  /* 0x0000000a100e7981 */ /* 0x000162000c1e1b00 */
[----:B------:R-:W1:Y:S02]  /*0a00*/  I2F.F64.U32 R4, UR7 ;  /* 0x0000000700047d12 */ /* 0x000e640008201800 */
[----:B-1----:R-:W-:Y:S01]  /*0a10*/  ISETP.GT.AND P0, PT, R5, 0xfffff, PT ;  /* 0x000fffff0500780c */ /* 0x002fe20003f04270 */
[----:B------:R-:W-:Y:S02]  /*0a20*/  IMAD.MOV.U32 R6, RZ, RZ, R4 ;  /* 0x000000ffff067224 */ /* 0x000fe400078e0004 */
[--C-:B------:R-:W-:Y:S02]  /*0a30*/  IMAD.MOV.U32 R7, RZ, RZ, R5.reuse ;  /* 0x000000ffff077224 */ /* 0x100fe400078e0005 */
[----:B------:R-:W-:-:S08]  /*0a40*/  IMAD.MOV.U32 R3, RZ, RZ, R5 ;  /* 0x000000ffff037224 */ /* 0x000fd000078e0005 */
[----:B------:R-:W-:-:S10]  /*0a50*/  @!P0 DMUL R6, R6, 1.80143985094819840000e+16 ;  /* 0x4350000006068828 */ /* 0x000fd40000000000 */
[----:B------:R-:W-:Y:S02]  /*0a60*/  @!P0 IMAD.MOV.U32 R3, RZ, RZ, R7 ;  /* 0x000000ffff038224 */ /* 0x000fe400078e0007 */
[----:B------:R-:W-:Y:S02]  /*0a70*/  @!P0 IMAD.MOV.U32 R4, RZ, RZ, R6 ;  /* 0x000000ffff048224 */ /* 0x000fe400078e0006 */
[----:B------:R-:W-:-:S05]  /*0a80*/  VIADD R2, R3, 0xffffffff ;  /* 0xffffffff03027836 */ /* 0x000fca0000000000 */
[----:B------:R-:W-:Y:S01]  /*0a90*/  ISETP.GT.U32.AND P1, PT, R2, 0x7feffffe, PT ;  /* 0x7feffffe0200780c */ /* 0x000fe20003f24070 */
[----:B------:R-:W-:Y:S01]  /*0aa0*/  IMAD.MOV.U32 R2, RZ, RZ, -0x3ff ;  /* 0xfffffc01ff027424 */ /* 0x000fe200078e00ff */
[----:B------:R-:W-:-:S11]  /*0ab0*/  @!P0 MOV R2, 0xfffffbcb ;  /* 0xfffffbcb00028802 */ /* 0x000fd60000000f00 */
[----:B0-----:R-:W-:Y:S05]  /*0ac0*/  @P1 BRA `(.L_x_9) ;  /* 0x0000000400001947 */ /* 0x001fea0003800000 */
[----:B------:R-:W-:Y:S01]  /*0ad0*/  LOP3.LUT R5, R3, 0xfffff, RZ, 0xc0, !PT ;  /* 0x000fffff03057812 */ /* 0x000fe200078ec0ff */
[----:B------:R-:W-:Y:S01]  /*0ae0*/  IMAD.MOV.U32 R6, RZ, RZ, RZ ;  /* 0x000000ffff067224 */ /* 0x000fe200078e00ff */
[----:B------:R-:W-:Y:S01]  /*0af0*/  UMOV UR4, 0x3ae80f1e ;  /* 0x3ae80f1e00047882 */ /* 0x000fe20000000000 */
[----:B------:R-:W-:Y:S01]  /*0b00*/  IMAD.MOV.U32 R20, RZ, RZ, -0x748574fc ;  /* 0x8b7a8b04ff147424 */ /* 0x000fe200078e00ff */
[----:B------:R-:W-:Y:S01]  /*0b10*/  LOP3.LUT R5, R5, 0x3ff00000, RZ, 0xfc, !PT ;  /* 0x3ff0000005057812 */ /* 0x000fe200078efcff */
[----:B------:R-:W-:Y:S01]  /*0b20*/  IMAD.MOV.U32 R21, RZ, RZ, 0x3ed0ee25 ;  /* 0x3ed0ee25ff157424 */ /* 0x000fe200078e00ff */
[----:B------:R-:W-:Y:S01]  /*0b30*/  UMOV UR5, 0x3eb1380b ;  /* 0x3eb1380b00057882 */ /* 0x000fe20000000000 */
[----:B------:R-:W-:Y:S01]  /*0b40*/  LEA.HI R22, R3, R2, RZ, 0xc ;  /* 0x0000000203167211 */ /* 0x000fe200078f60ff */
[----:B------:R-:W-:Y:S01]  /*0b50*/  IMAD.MOV.U32 R23, RZ, RZ, 0x43300000 ;  /* 0x43300000ff177424 */ /* 0x000fe200078e00ff */
[----:B------:R-:W-:Y:S01]  /*0b60*/  ISETP.GE.U32.AND P0, PT, R5, 0x3ff6a09f, PT ;  /* 0x3ff6a09f0500780c */ /* 0x000fe20003f06070 */
[----:B------:R-:W-:Y:S01]  /*0b70*/  UMOV UR8, 0x80000000 ;  /* 0x8000000000087882 */ /* 0x000fe20000000000 */
[----:B------:R-:W-:-:S11]  /*0b80*/  UMOV UR9, 0x43300000 ;  /* 0x4330000000097882 */ /* 0x000fd60000000000 */
[----:B------:R-:W-:Y:S01]  /*0b90*/  @P0 VIADD R7, R5, 0xfff00000 ;  /* 0xfff0000005070836 */ /* 0x000fe20000000000 */
[----:B------:R-:W-:-:S03]  /*0ba0*/  @P0 IADD3 R22, PT, PT, R22, 0x1, RZ ;  /* 0x0000000116160810 */ /* 0x000fc60007ffe0ff */
[----:B------:R-:W-:Y:S01]  /*0bb0*/  @P0 IMAD.MOV.U32 R5, RZ, RZ, R7 ;  /* 0x000000ffff050224 */ /* 0x000fe200078e0007 */
[----:B------:R-:W-:-:S05]  /*0bc0*/  LOP3.LUT R22, R22, 0x80000000, RZ, 0x3c, !PT ;  /* 0x8000000016167812 */ /* 0x000fca00078e3cff */
[C---:B------:R-:W-:Y:S02]  /*0bd0*/  DADD R18, R4.reuse, 1 ;  /* 0x3ff0000004127429 */ /* 0x040fe40000000000 */
[----:B------:R-:W-:-:S04]  /*0be0*/  DADD R4, R4, -1 ;  /* 0xbff0000004047429 */ /* 0x000fc80000000000 */
[----:B------:R-:W0:Y:S02]  /*0bf0*/  MUFU.RCP64H R7, R19 ;  /* 0x0000001300077308 */ /* 0x000e240000001800 */
[----:B0-----:R-:W-:-:S08]  /*0c00*/  DFMA R8, -R18, R6, 1 ;  /* 0x3ff000001208742b */ /* 0x001fd00000000106 */
[----:B------:R-:W-:-:S08]  /*0c10*/  DFMA R8, R8, R8, R8 ;  /* 0x000000080808722b */ /* 0x000fd00000000008 */
[----:B------:R-:W-:-:S08]  /*0c20*/  DFMA R6, R6, R8, R6 ;  /* 0x000000080606722b */ /* 0x000fd00000000006 */
[----:B------:R-:W-:-:S08]  /*0c30*/  DMUL R8, R4, R6 ;  /* 0x0000000604087228 */ /* 0x000fd00000000000 */
[----:B------:R-:W-:-:S08]  /*0c40*/  DFMA R8, R4, R6, R8 ;  /* 0x000000060408722b */ /* 0x000fd00000000008 */
[----:B------:R-:W-:Y:S02]  /*0c50*/  DMUL R10, R8, R8 ;  /* 0x00000008080a7228 */ /* 0x000fe40000000000 */
[----:B------:R-:W-:-:S06]  /*0c60*/  DADD R2, R4, -R8 ;  /* 0x0000000004027229 */ /* 0x000fcc0000000808 */
[----:B------:R-:W-:Y:S01]  /*0c70*/  DFMA R18, R10, UR4, R20 ;  /* 0x000000040a127c2b */ /* 0x000fe20008000014 */
[----:B------:R-:W-:Y:S01]  /*0c80*/  UMOV UR4, 0x9f02676f ;  /* 0x9f02676f00047882 */ /* 0x000fe20000000000 */
[----:B------:R-:W-:Y:S01]  /*0c90*/  UMOV UR5, 0x3ef3b266 ;  /* 0x3ef3b26600057882 */ /* 0x000fe20000000000 */
[----:B------:R-:W-:Y:S02]  /*0ca0*/  DADD R20, R2, R2 ;  /* 0x0000000002147229 */ /* 0x000fe40000000002 */
[----:B------:R-:W-:Y:S01]  /*0cb0*/  DADD R2, R22, -UR8 ;  /* 0x8000000816027e29 */ /* 0x000fe20008000000 */
[----:B------:R-:W-:Y:S01]  /*0cc0*/  UMOV UR8, 0xfefa39ef ;  /* 0xfefa39ef00087882 */ /* 0x000fe20000000000 */
[----:B------:R-:W-:Y:S01]  /*0cd0*/  UMOV UR9, 0x3fe62e42 ;  /* 0x3fe62e4200097882 */ /* 0x000fe20000000000 */
[----:B------:R-:W-:Y:S01]  /*0ce0*/  DFMA R18, R10, R18, UR4 ;  /* 0x000000040a127e2b */ /* 0x000fe20008000012 */
[----:B------:R-:W-:Y:S01]  /*0cf0*/  UMOV UR4, 0xa9ab0956 ;  /* 0xa9ab095600047882 */ /* 0x000fe20000000000 */
[----:B------:R-:W-:Y:S01]  /*0d00*/  UMOV UR5, 0x3f1745cb ;  /* 0x3f1745cb00057882 */ /* 0x000fe20000000000 */
[----:B------:R-:W-:-:S02]  /*0d10*/  DFMA R20, R4, -R8, R20 ;  /* 0x800000080414722b */ /* 0x000fc40000000014 */
[----:B------:R-:W-:-:S03]  /*0d20*/  DFMA R4, R2, UR8, R8 ;  /* 0x0000000802047c2b */ /* 0x000fc60008000008 */
[----:B------:R-:W-:Y:S01]  /*0d30*/  DFMA R18, R10, R18, UR4 ;  /* 0x000000040a127e2b */ /* 0x000fe20008000012 */
[----:B------:R-:W-:Y:S01]  /*0d40*/  UMOV UR4, 0x2d1b5154 ;  /* 0x2d1b515400047882 */ /* 0x000fe20000000000 */
[----:B------:R-:W-:Y:S01]  /*0d50*/  UMOV UR5, 0x3f3c71c7 ;  /* 0x3f3c71c700057882 */ /* 0x000fe20000000000 */
[----:B------:R-:W-:-:S05]  /*0d60*/  DMUL R20, R6, R20 ;  /* 0x0000001406147228 */ /* 0x000fca0000000000 */
[----:B------:R-:W-:Y:S01]  /*0d70*/  DFMA R18, R10, R18, UR4 ;  /* 0x000000040a127e2b */ /* 0x000fe20008000012 */
[----:B------:R-:W-:Y:S01]  /*0d80*/  UMOV UR4, 0x923be72d ;  /* 0x923be72d00047882 */ /* 0x000fe20000000000 */
[----:B------:R-:W-:-:S06]  /*0d90*/  UMOV UR5, 0x3f624924 ;  /* 0x3f62492400057882 */ /* 0x000fcc0000000000 */
        /* <DEDUP_REMOVED lines=8> */
[----:B------:R-:W-:Y:S02]  /*0e20*/  UMOV UR5, 0x3fe62e42 ;  /* 0x3fe62e4200057882 */ /* 0x000fe40000000000 */
[----:B------:R-:W-:Y:S01]  /*0e30*/  DFMA R22, R2, -UR4, R4 ;  /* 0x8000000402167c2b */ /* 0x000fe20008000004 */
[----:B------:R-:W-:Y:S01]  /*0e40*/  UMOV UR4, 0x3b39803f ;  /* 0x3b39803f00047882 */ /* 0x000fe20000000000 */
[----:B------:R-:W-:Y:S02]  /*0e50*/  UMOV UR5, 0x3c7abc9e ;  /* 0x3c7abc9e00057882 */ /* 0x000fe40000000000 */
[----:B------:R-:W-:-:S04]  /*0e60*/  DMUL R18, R10, R18 ;  /* 0x000000120a127228 */ /* 0x000fc80000000000 */
[----:B------:R-:W-:-:S04]  /*0e70*/  DADD R22, -R8, R22 ;  /* 0x0000000008167229 */ /* 0x000fc80000000116 */
[----:B------:R-:W-:-:S08]  /*0e80*/  DFMA R18, R8, R18, R20 ;  /* 0x000000120812722b */ /* 0x000fd00000000014 */
[----:B------:R-:W-:-:S08]  /*0e90*/  DADD R18, R18, -R22 ;  /* 0x0000000012127229 */ /* 0x000fd00000000816 */
[----:B------:R-:W-:-:S08]  /*0ea0*/  DFMA R18, R2, UR4, R18 ;  /* 0x0000000402127c2b */ /* 0x000fd00008000012 */
[----:B------:R-:W-:Y:S01]  /*0eb0*/  DADD R4, R4, R18 ;  /* 0x0000000004047229 */ /* 0x000fe20000000012 */
[----:B------:R-:W-:Y:S10]  /*0ec0*/  BRA `(.L_x_10) ;  /* 0x0000000000187947 */ /* 0x000ff40003800000 */
.L_x_9:
[----:B------:R-:W-:Y:S01]  /*0ed0*/  IMAD.MOV.U32 R2, RZ, RZ, 0x0 ;  /* 0x00000000ff027424 */ /* 0x000fe200078e00ff */
[----:B------:R-:W-:Y:S01]  /*0ee0*/  LOP3.LUT P0, RZ, R7, 0x7fffffff, RZ, 0xc0, !PT ;  /* 0x7fffffff07ff7812 */ /* 0x000fe2000780c0ff */
[----:B------:R-:W-:-:S06]  /*0ef0*/  IMAD.MOV.U32 R3, RZ, RZ, 0x7ff00000 ;  /* 0x7ff00000ff037424 */ /* 0x000fcc00078e00ff */
[----:B------:R-:W-:-:S10]  /*0f00*/  DFMA R2, R6, R2, +INF ;  /* 0x7ff000000602742b */ /* 0x000fd40000000002 */
[----:B------:R-:W-:Y:S02]  /*0f10*/  FSEL R4, R2, RZ, P0 ;  /* 0x000000ff02047208 */ /* 0x000fe40000000000 */
[----:B------:R-:W-:-:S07]  /*0f20*/  FSEL R5, R3, -QNAN , P0 ;  /* 0xfff0000003057808 */ /* 0x000fce0000000000 */
.L_x_10:
[----:B------:R-:W-:Y:S01]  /*0f30*/  UMOV UR4, 0xffda0d24 ;  /* 0xffda0d2400047882 */ /* 0x000fe20000000000 */
[----:B------:R-:W-:Y:S01]  /*0f40*/  UMOV UR5, 0x3c7777d0 ;  /* 0x3c7777d000057882 */ /* 0x000fe20000000000 */
[----:B------:R-:W-:Y:S01]  /*0f50*/  IMAD.WIDE R12, R0, 0x8, R12 ;  /* 0x00000008000c7825 */ /* 0x000fe200078e020c */
[----:B------:R-:W-:Y:S01]  /*0f60*/  DMUL R2, R4, UR4 ;  /* 0x0000000404027c28 */ /* 0x000fe20008000000 */
[----:B------:R-:W-:Y:S01]  /*0f70*/  UMOV UR4, 0x652b82fe ;  /* 0x652b82fe00047882 */ /* 0x000fe20000000000 */
[----:B------:R-:W-:-:S06]  /*0f80*/  UMOV UR5, 0x3ff71547 ;  /* 0x3ff7154700057882 */ /* 0x000fcc0000000000 */
[----:B------:R-:W-:-:S06]  /*0f90*/  DFMA R2, R4, UR4, R2 ;  /* 0x0000000404027c2b */ /* 0x000fcc0008000002 */
[----:B------:R-:W0:Y:S02]  /*0fa0*/  F2I.F64.TRUNC R4, R2 ;  /* 0x0000000200047311 */ /* 0x000e24000030d100 */
[----:B0-----:R-:W-:-:S13]  /*0fb0*/  ISETP.GE.AND P0, PT, R4, RZ, PT ;  /* 0x000000ff0400720c */ /* 0x001fda0003f06270 */
[----:B------:R-:W-:Y:S05]  /*0fc0*/  @!P0 BRA `(.L_x_11) ;  /* 0x0000000800588947 */ /* 0x000fea0003800000 */
[C---:B------:R-:W-:Y:S01]  /*0fd0*/  ISETP.GE.U32.AND P0, PT, R4.reuse, 0x3, PT ;  /* 0x000000030400780c */ /* 0x040fe20003f06070 */
[----:B------:R0:W1:Y:S01]  /*0fe0*/  I2F.F64.U32 R10, R35 ;  /* 0x00000023000a7312 */ /* 0x0000620000201800 */
[----:B------:R-:W-:Y:S02]  /*0ff0*/  VIADD R2, R4, 0x1 ;  /* 0x0000000104027836 */ /* 0x000fe40000000000 */
[----:B-----5:R-:W-:Y:S02]  /*1000*/  IMAD.MOV.U32 R6, RZ, RZ, R14 ;  /* 0x000000ffff067224 */ /* 0x020fe400078e000e */
[----:B------:R-:W-:Y:S01]  /*1010*/  IMAD.MOV.U32 R7, RZ, RZ, R15 ;  /* 0x000000ffff077224 */ /* 0x000fe200078e000f */
[----:B------:R-:W-:Y:S02]  /*1020*/  LOP3.LUT R5, R2, 0x3, RZ, 0xc0, !PT ;  /* 0x0000000302057812 */ /* 0x000fe400078ec0ff */
[----:B------:R-:W2:Y:S04]  /*1030*/  I2F.F64 R8, UR6 ;  /* 0x0000000600087d12 */ /* 0x000ea80008201c00 */
[----:B0-----:R-:W-:Y:S05]  /*1040*/  @!P0 BRA `(.L_x_12) ;  /* 0x0000000400bc8947 */ /* 0x001fea0003800000 */
[----:B------:R-:W-:Y:S01]  /*1050*/  LOP3.LUT R2, R2, 0xfffffffc, RZ, 0xc0, !PT ;  /* 0xfffffffc02027812 */ /* 0x000fe200078ec0ff */
[----:B------:R-:W-:Y:S01]  /*1060*/  IMAD.MOV.U32 R7, RZ, RZ, R15 ;  /* 0x000000ffff077224 */ /* 0x000fe200078e000f */
[----:B------:R-:W-:-:S03]  /*1070*/  MOV R6, R14 ;  /* 0x0000000e00067202 */ /* 0x000fc60000000f00 */
[----:B------:R-:W-:-:S07]  /*1080*/  IMAD.MOV R2, RZ, RZ, -R2 ;  /* 0x000000ffff027224 */ /* 0x000fce00078e0a02 */
.L_x_29:
[----:B0-----:R-:W0:Y:S01]  /*1090*/  I2F.F64.U32 R18, R4 ;  /* 0x0000000400127312 */ /* 0x001e220000201800 */
[----:B------:R-:W-:Y:S01]  /*10a0*/  VIADD R2, R2, 0x4 ;  /* 0x0000000402027836 */ /* 0x000fe20000000000 */
[----:B------:R-:W-:-:S04]  /*10b0*/  MOV R36, 0x1100 ;  /* 0x0000110000247802 */ /* 0x000fc80000000f00 */
[----:B------:R-:W-:Y:S01]  /*10c0*/  ISETP.NE.AND P0, PT, R2, RZ, PT ;  /* 0x000000ff0200720c */ /* 0x000fe20003f05270 */
[----:B0-----:R-:W-:Y:S02]  /*10d0*/  IMAD.MOV.U32 R0, RZ, RZ, R18 ;  /* 0x000000ffff007224 */ /* 0x001fe400078e0012 */
[----:B---3--:R-:W-:-:S10]  /*10e0*/  IMAD.MOV.U32 R3, RZ, RZ, R19 ;  /* 0x000000ffff037224 */ /* 0x008fd400078e0013 */
[----:B-12---:R-:W-:Y:S05]  /*10f0*/  CALL.REL.NOINC `($_Z7softmaxPdS_bii$__internal_accurate_pow) ;  /* 0x0000000c00e87944 */ /* 0x006fea0003c00000 */
[----:B------:R-:W-:Y:S01]  /*1100*/  ISETP.NE.AND P1, PT, R4, RZ, PT ;  /* 0x000000ff0400720c */ /* 0x000fe20003f25270 */
[----:B------:R-:W-:Y:S03]  /*1110*/  BSSY.RECONVERGENT B0, `(.L_x_13) ;  /* 0x000000f000007945 */ /* 0x000fe60003800200 */
[----:B------:R-:W-:Y:S02]  /*1120*/  FSEL R20, R20, RZ, P1 ;  /* 0x000000ff14147208 */ /* 0x000fe40000800000 */
[----:B------:R-:W-:-:S06]  /*1130*/  FSEL R21, R24, 1.875, P1 ;  /* 0x3ff0000018157808 */ /* 0x000fcc0000800000 */
[----:B------:R-:W-:-:S14]  /*1140*/  DSETP.GT.AND P1, PT, R20, R10, PT ;  /* 0x0000000a1400722a */ /* 0x000fdc0003f24000 */
[----:B------:R-:W-:Y:S05]  /*1150*/  @!P1 BRA `(.L_x_14) ;  /* 0x0000000000289947 */ /* 0x000fea0003800000 */
[----:B------:R-:W-:Y:S01]  /*1160*/  DADD R18, R10, R20 ;  /* 0x000000000a127229 */ /* 0x000fe20000000014 */
[----:B------:R-:W-:Y:S07]  /*1170*/  BSSY.RECONVERGENT B1, `(.L_x_15) ;  /* 0x0000007000017945 */ /* 0x000fee0003800200 */
[----:B------:R-:W-:-:S14]  /*1180*/  DSETP.GEU.AND P1, PT, R18, R8, PT ;  /* 0x000000081200722a */ /* 0x000fdc0003f2e000 */
[----:B------:R-:W-:Y:S05]  /*1190*/  @P1 BRA `(.L_x_16) ;  /* 0x0000000000101947 */ /* 0x000fea0003800000 */
[----:B------:R-:W0:Y:S02]  /*11a0*/  F2I.F64.TRUNC R19, R20 ;  /* 0x0000001400137311 */ /* 0x000e24000030d100 */
[----:B0-----:R-:W-:-:S06]  /*11b0*/  IMAD.WIDE R18, R19, 0x8, R16 ;  /* 0x0000000813127825 */ /* 0x001fcc00078e0210 */
[----:B------:R-:W2:Y:S02]  /*11c0*/  LDG.E.64 R18, desc[UR10][R18.64] ;  /* 0x0000000a12127981 */ /* 0x000ea4000c1e1b00 */
[----:B--2---:R-:W-:-:S11]  /*11d0*/  DADD R6, R6, R18 ;  /* 0x0000000006067229 */ /* 0x004fd60000000012 */
.L_x_16:
[----:B------:R-:W-:Y:S05]  /*11e0*/  BSYNC.RECONVERGENT B1 ;  /* 0x0000000000017941 */ /* 0x000fea0003800200 */
.L_x_15:
[----:B------:R0:W-:Y:S02]  /*11f0*/  STG.E.64 desc[UR10][R16.64], R6 ;  /* 0x0000000610007986 */ /* 0x0001e4000c101b0a */
.L_x_14:
[----:B------:R-:W-:Y:S05]  /*1200*/  BSYNC.RECONVERGENT B0 ;  /* 0x0000000000007941 */ /* 0x000fea0003800200 */
.L_x_13:
[C---:B------:R-:W-:Y:S01]  /*1210*/  LOP3.LUT P1, RZ, R4.reuse, R35, RZ, 0xfc, !PT ;  /* 0x0000002304ff7212 */ /* 0x040fe2000782fcff */
[----:B------:R-:W-:Y:S01]  /*1220*/  VIADD R37, R4, 0xffffffff ;  /* 0xffffffff04257836 */ /* 0x000fe20000000000 */
[----:B------:R-:W-:-:S03]  /*1230*/  MOV R36, 0x12a0 ;  /* 0x000012a000247802 */ /* 0x000fc60000000f00 */
[----:B------:R-:W1:Y:S08]  /*1240*/  I2F.F64.U32 R18, R37 ;  /* 0x0000002500127312 */ /* 0x000e700000201800 */
[----:B------:R2:W-:Y:S01]  /*1250*/  @!P1 STG.E.64 desc[UR10][R12.64], R6 ;  /* 0x000000060c009986 */ /* 0x0005e2000c101b0a */
[----:B-1----:R-:W-:Y:S01]  /*1260*/  MOV R0, R18 ;  /* 0x0000001200007202 */ /* 0x002fe20000000f00 */
[----:B------:R-:W-:Y:S01]  /*1270*/  IMAD.MOV.U32 R3, RZ, RZ, R19 ;  /* 0x000000ffff037224 */ /* 0x000fe200078e0013 */
[----:B------:R-:W-:Y:S06]  /*1280*/  BAR.SYNC.DEFER_BLOCKING 0x0 ;  /* 0x0000000000007b1d */ /* 0x000fec0000010000 */
[----:B0-2---:R-:W-:Y:S05]  /*1290*/  CALL.REL.NOINC `($_Z7softmaxPdS_bii$__internal_accurate_pow) ;  /* 0x0000000c00807944 */ /* 0x005fea0003c00000 */
        /* <DEDUP_REMOVED lines=14> */
.L_x_20:
[----:B------:R-:W-:Y:S05]  /*1380*/  BSYNC.RECONVERGENT B1 ;  /* 0x0000000000017941 */ /* 0x000fea0003800200 */
.L_x_19:
[----:B------:R0:W-:Y:S02]  /*1390*/  STG.E.64 desc[UR10][R16.64], R6 ;  /* 0x0000000610007986 */ /* 0x0001e4000c101b0a */
.L_x_18:
[----:B------:R-:W-:Y:S05]  /*13a0*/  BSYNC.RECONVERGENT B0 ;  /* 0x0000000000007941 */ /* 0x000fea0003800200 */
.L_x_17:
[----:B------:R-:W-:Y:S01]  /*13b0*/  LOP3.LUT P1, RZ, R37, R35, RZ, 0xfc, !PT ;  /* 0x0000002325ff7212 */ /* 0x000fe2000782fcff */
[----:B------:R-:W-:Y:S01]  /*13c0*/  VIADD R37, R4, 0xfffffffe ;  /* 0xfffffffe04257836 */ /* 0x000fe20000000000 */
[----:B------:R-:W-:-:S03]  /*13d0*/  MOV R36, 0x1440 ;  /* 0x0000144000247802 */ /* 0x000fc60000000f00 */
[----:B------:R-:W1:Y:S08]  /*13e0*/  I2F.F64.U32 R18, R37 ;  /* 0x0000002500127312 */ /* 0x000e700000201800 */
[----:B------:R2:W-:Y:S01]  /*13f0*/  @!P1 STG.E.64 desc[UR10][R12.64], R6 ;  /* 0x000000060c009986 */ /* 0x0005e2000c101b0a */
[----:B-1----:R-:W-:Y:S02]  /*1400*/  IMAD.MOV.U32 R0, RZ, RZ, R18 ;  /* 0x000000ffff007224 */ /* 0x002fe400078e0012 */
        /* <DEDUP_REMOVED lines=17> */
.L_x_24:
[----:B------:R-:W-:Y:S05]  /*1520*/  BSYNC.RECONVERGENT B1 ;  /* 0x0000000000017941 */ /* 0x000fea0003800200 */
.L_x_23:
[----:B------:R0:W-:Y:S02]  /*1530*/  STG.E.64 desc[UR10][R16.64], R6 ;  /* 0x0000000610007986 */ /* 0x0001e4000c101b0a */
.L_x_22:
[----:B------:R-:W-:Y:S05]  /*1540*/  BSYNC.RECONVERGENT B0 ;  /* 0x0000000000007941 */ /* 0x000fea0003800200 */
.L_x_21:
[----:B------:R-:W-:Y:S01]  /*1550*/  LOP3.LUT P1, RZ, R37, R35, RZ, 0xfc, !PT ;  /* 0x0000002325ff7212 */ /* 0x000fe2000782fcff */
[----:B------:R-:W-:Y:S01]  /*1560*/  VIADD R37, R4, 0xfffffffd ;  /* 0xfffffffd04257836 */ /* 0x000fe20000000000 */
[----:B------:R-:W-:-:S03]  /*1570*/  MOV R36, 0x15e0 ;  /* 0x000015e000247802 */ /* 0x000fc60000000f00 */
[----:B------:R-:W1:Y:S08]  /*1580*/  I2F.F64.U32 R18, R37 ;  /* 0x0000002500127312 */ /* 0x000e700000201800 */
[----:B------:R2:W-:Y:S01]  /*1590*/  @!P1 STG.E.64 desc[UR10][R12.64], R6 ;  /* 0x000000060c009986 */ /* 0x0005e2000c101b0a */
[----:B-1----:R-:W-:Y:S01]  /*15a0*/  IMAD.MOV.U32 R0, RZ, RZ, R18 ;  /* 0x000000ffff007224 */ /* 0x002fe200078e0012 */
[----:B------:R-:W-:Y:S01]  /*15b0*/  MOV R3, R19 ;  /* 0x0000001300037202 */ /* 0x000fe20000000f00 */
        /* <DEDUP_REMOVED lines=16> */
.L_x_28:
[----:B------:R-:W-:Y:S05]  /*16c0*/  BSYNC.RECONVERGENT B1 ;  /* 0x0000000000017941 */ /* 0x000fea0003800200 */
.L_x_27:
[----:B------:R0:W-:Y:S02]  /*16d0*/  STG.E.64 desc[UR10][R16.64], R6 ;  /* 0x0000000610007986 */ /* 0x0001e4000c101b0a */
.L_x_26:
[----:B------:R-:W-:Y:S05]  /*16e0*/  BSYNC.RECONVERGENT B0 ;  /* 0x0000000000007941 */ /* 0x000fea0003800200 */
.L_x_25:
[----:B------:R-:W-:Y:S01]  /*16f0*/  LOP3.LUT P1, RZ, R37, R35, RZ, 0xfc, !PT ;  /* 0x0000002325ff7212 */ /* 0x000fe2000782fcff */
[----:B------:R-:W-:-:S12]  /*1700*/  VIADD R4, R4, 0xfffffffc ;  /* 0xfffffffc04047836 */ /* 0x000fd80000000000 */
[----:B------:R3:W-:Y:S01]  /*1710*/  @!P1 STG.E.64 desc[UR10][R12.64], R6 ;  /* 0x000000060c009986 */ /* 0x0007e2000c101b0a */
[----:B------:R-:W-:Y:S06]  /*1720*/  BAR.SYNC.DEFER_BLOCKING 0x0 ;  /* 0x0000000000007b1d */ /* 0x000fec0000010000 */
[----:B------:R-:W-:Y:S05]  /*1730*/  @P0 BRA `(.L_x_29) ;  /* 0xfffffff800540947 */ /* 0x000fea000383ffff */
.L_x_12:
[----:B------:R-:W-:-:S13]  /*1740*/  ISETP.NE.AND P0, PT, R5, RZ, PT ;  /* 0x000000ff0500720c */ /* 0x000fda0003f05270 */
[----:B------:R-:W-:Y:S05]  /*1750*/  @!P0 BRA `(.L_x_11) ;  /* 0x0000000000748947 */ /* 0x000fea0003800000 */
[----:B------:R-:W-:-:S07]  /*1760*/  IMAD.MOV R5, RZ, RZ, -R5 ;  /* 0x000000ffff057224 */ /* 0x000fce00078e0a05 */
.L_x_34:
[----:B----4-:R-:W4:Y:S01]  /*1770*/  I2F.F64.U32 R2, R4 ;  /* 0x0000000400027312 */ /* 0x010f220000201800 */
[----:B------:R-:W-:Y:S01]  /*1780*/  VIADD R5, R5, 0x1 ;  /* 0x0000000105057836 */ /* 0x000fe20000000000 */
[----:B------:R-:W-:-:S04]  /*1790*/  MOV R36, 0x17d0 ;  /* 0x000017d000247802 */ /* 0x000fc80000000f00 */
[----:B------:R-:W-:Y:S01]  /*17a0*/  ISETP.NE.AND P0, PT, R5, RZ, PT ;  /* 0x000000ff0500720c */ /* 0x000fe20003f05270 */
[----:B----4-:R-:W-:-:S12]  /*17b0*/  IMAD.MOV.U32 R0, RZ, RZ, R2 ;  /* 0x000000ffff007224 */ /* 0x010fd800078e0002 */
[----:B0123--:R-:W-:Y:S05]  /*17c0*/  CALL.REL.NOINC `($_Z7softmaxPdS_bii$__internal_accurate_pow) ;  /* 0x0000000800347944 */ /* 0x00ffea0003c00000 */
        /* <DEDUP_REMOVED lines=14> */
.L_x_33:
[----:B------:R-:W-:Y:S05]  /*18b0*/  BSYNC.RECONVERGENT B1 ;  /* 0x0000000000017941 */ /* 0x000fea0003800200 */
.L_x_32:
[----:B------:R0:W-:Y:S02]  /*18c0*/  STG.E.64 desc[UR10][R16.64], R6 ;  /* 0x0000000610007986 */ /* 0x0001e4000c101b0a */
.L_x_31:
[----:B------:R-:W-:Y:S05]  /*18d0*/  BSYNC.RECONVERGENT B0 ;  /* 0x0000000000007941 */ /* 0x000fea0003800200 */
.L_x_30:
[C---:B------:R-:W-:Y:S01]  /*18e0*/  LOP3.LUT P1, RZ, R4.reuse, R35, RZ, 0xfc, !PT ;  /* 0x0000002304ff7212 */ /* 0x040fe2000782fcff */
[----:B------:R-:W-:-:S12]  /*18f0*/  VIADD R4, R4, 0xffffffff ;  /* 0xffffffff04047836 */ /* 0x000fd80000000000 */
[----:B------:R4:W-:Y:S01]  /*1900*/  @!P1 STG.E.64 desc[UR10][R12.64], R6 ;  /* 0x000000060c009986 */ /* 0x0009e2000c101b0a */
[----:B------:R-:W-:Y:S06]  /*1910*/  BAR.SYNC.DEFER_BLOCKING 0x0 ;  /* 0x0000000000007b1d */ /* 0x000fec0000010000 */
[----:B------:R-:W-:Y:S05]  /*1920*/  @P0 BRA `(.L_x_34) ;  /* 0xfffffffc00900947 */ /* 0x000fea000383ffff */
.L_x_11:
[----:B---34-:R-:W3:Y:S01]  /*1930*/  LDG.E.64 R12, desc[UR10][R12.64] ;  /* 0x0000000a0c0c7981 */ /* 0x018ee2000c1e1b00 */
[----:B------:R-:W-:Y:S01]  /*1940*/  IMAD.MOV.U32 R2, RZ, RZ, 0x1 ;  /* 0x00000001ff027424 */ /* 0x000fe200078e00ff */
[----:B-----5:R-:W-:Y:S01]  /*1950*/  FSETP.GEU.AND P1, PT, |R15|, 6.5827683646048100446e-37, PT ;  /* 0x036000000f00780b */ /* 0x020fe20003f2e200 */
[----:B------:R-:W-:Y:S01]  /*1960*/  BSSY.RECONVERGENT B0, `(.L_x_35) ;  /* 0x0000013000007945 */ /* 0x000fe20003800200 */
[----:B---3--:R-:W3:Y:S03]  /*1970*/  MUFU.RCP64H R3, R13 ;  /* 0x0000000d00037308 */ /* 0x008ee60000001800 */
[----:B---3--:R-:W-:-:S08]  /*1980*/  DFMA R4, -R12, R2, 1 ;  /* 0x3ff000000c04742b */ /* 0x008fd00000000102 */
[----:B------:R-:W-:-:S08]  /*1990*/  DFMA R4, R4, R4, R4 ;  /* 0x000000040404722b */ /* 0x000fd00000000004 */
[----:B------:R-:W-:-:S08]  /*19a0*/  DFMA R4, R2, R4, R2 ;  /* 0x000000040204722b */ /* 0x000fd00000000002 */
[----:B------:R-:W-:-:S08]  /*19b0*/  DFMA R2, -R12, R4, 1 ;  /* 0x3ff000000c02742b */ /* 0x000fd00000000104 */
[----:B------:R-:W-:-:S08]  /*19c0*/  DFMA R2, R4, R2, R4 ;  /* 0x000000020402722b */ /* 0x000fd00000000004 */
[----:B------:R-:W-:-:S08]  /*19d0*/  DMUL R4, R14, R2 ;  /* 0x000000020e047228 */ /* 0x000fd00000000000 */
[----:B0-----:R-:W-:-:S08]  /*19e0*/  DFMA R6, -R12, R4, R14 ;  /* 0x000000040c06722b */ /* 0x001fd0000000010e */
[----:B------:R-:W-:-:S10]  /*19f0*/  DFMA R2, R2, R6, R4 ;  /* 0x000000060202722b */ /* 0x000fd40000000004 */
[----:B------:R-:W-:-:S05]  /*1a00*/  FFMA R0, RZ, R13, R3 ;  /* 0x0000000dff007223 */ /* 0x000fca0000000003 */
[----:B------:R-:W-:-:S13]  /*1a10*/  FSETP.GT.AND P0, PT, |R0|, 1.469367938527859385e-39, PT ;  /* 0x001000000000780b */ /* 0x000fda0003f04200 */
[----:B------:R-:W-:Y:S05]  /*1a20*/  @P0 BRA P1, `(.L_x_36) ;  /* 0x0000000000180947 */ /* 0x000fea0000800000 */
[----:B------:R-:W-:Y:S01]  /*1a30*/  MOV R6, R14 ;  /* 0x0000000e00067202 */ /* 0x000fe20000000f00 */
[----:B------:R-:W-:Y:S01]  /*1a40*/  IMAD.MOV.U32 R7, RZ, RZ, R15 ;  /* 0x000000ffff077224 */ /* 0x000fe200078e000f */
[----:B--2---:R-:W-:Y:S01]  /*1a50*/  MOV R8, 0x1a90 ;  /* 0x00001a9000087802 */ /* 0x004fe20000000f00 */
[----:B------:R-:W-:Y:S02]  /*1a60*/  IMAD.MOV.U32 R4, RZ, RZ, R12 ;  /* 0x000000ffff047224 */ /* 0x000fe400078e000c */
[----:B------:R-:W-:-:S07]  /*1a70*/  IMAD.MOV.U32 R5, RZ, RZ, R13 ;  /* 0x000000ffff057224 */ /* 0x000fce00078e000d */
[----:B-1----:R-:W-:Y:S05]  /*1a80*/  CALL.REL.NOINC `($__internal_0_$__cuda_sm20_div_rn_f64_full) ;  /* 0x0000000000147944 */ /* 0x002fea0003c00000 */
.L_x_36:
[----:B------:R-:W-:Y:S05]  /*1a90*/  BSYNC.RECONVERGENT B0 ;  /* 0x0000000000007941 */ /* 0x000fea0003800200 */
.L_x_35:
[----:B------:R-:W0:Y:S02]  /*1aa0*/  LDC.64 R4, c[0x0][0x388] ;  /* 0x0000e200ff047b82 */ /* 0x000e240000000a00 */
[----:B0-----:R-:W-:-:S05]  /*1ab0*/  IMAD.WIDE R4, R34, 0x8, R4 ;  /* 0x0000000822047825 */ /* 0x001fca00078e0204 */
[----:B------:R-:W-:Y:S01]  /*1ac0*/  STG.E.64 desc[UR10][R4.64], R2 ;  /* 0x0000000204007986 */ /* 0x000fe2000c101b0a */
[----:B------:R-:W-:Y:S05]  /*1ad0*/  EXIT ;  /* 0x000000000000794d */ /* 0x000fea0003800000 */
        .weak           $__internal_0_$__cuda_sm20_div_rn_f64_full
        .type           $__internal_0_$__cuda_sm20_div_rn_f64_full,@function
        .size           $__internal_0_$__cuda_sm20_div_rn_f64_full,($_Z7softmaxPdS_bii$__internal_accurate_pow - $__internal_0_$__cuda_sm20_div_rn_f64_full)
$__internal_0_$__cuda_sm20_div_rn_f64_full:
[C---:B------:R-:W-:Y:S01]  /*1ae0*/  FSETP.GEU.AND P0, PT, |R5|.reuse, 1.469367938527859385e-39, PT ;  /* 0x001000000500780b */ /* 0x040fe20003f0e200 */
[----:B------:R-:W-:Y:S01]  /*1af0*/  IMAD.MOV.U32 R10, RZ, RZ, 0x1 ;  /* 0x00000001ff0a7424 */ /* 0x000fe200078e00ff */
[----:B------:R-:W-:Y:S01]  /*1b00*/  LOP3.LUT R2, R5, 0x800fffff, RZ, 0xc0, !PT ;  /* 0x800fffff05027812 */ /* 0x000fe200078ec0ff */
[----:B------:R-:W-:Y:S01]  /*1b10*/  BSSY.RECONVERGENT B1, `(.L_x_37) ;  /* 0x0000054000017945 */ /* 0x000fe20003800200 */
[C---:B------:R-:W-:Y:S02]  /*1b20*/  FSETP.GEU.AND P2, PT, |R7|.reuse, 1.469367938527859385e-39, PT ;  /* 0x001000000700780b */ /* 0x040fe40003f4e200 */
[----:B------:R-:W-:Y:S01]  /*1b30*/  LOP3.LUT R3, R2, 0x3ff00000, RZ, 0xfc, !PT ;  /* 0x3ff0000002037812 */ /* 0x000fe200078efcff */
[----:B------:R-:W-:Y:S01]  /*1b40*/  IMAD.MOV.U32 R2, RZ, RZ, R4 ;  /* 0x000000ffff027224 */ /* 0x000fe200078e0004 */
[----:B------:R-:W-:Y:S02]  /*1b50*/  LOP3.LUT R9, R7, 0x7ff00000, RZ, 0xc0, !PT ;  /* 0x7ff0000007097812 */ /* 0x000fe400078ec0ff */
[----:B------:R-:W-:-:S03]  /*1b60*/  LOP3.LUT R20, R5, 0x7ff00000, RZ, 0xc0, !PT ;  /* 0x7ff0000005147812 */ /* 0x000fc600078ec0ff */
[----:B------:R-:W-:Y:S01]  /*1b70*/  @!P0 DMUL R2, R4, 8.98846567431157953865e+307 ;  /* 0x7fe0000004028828 */ /* 0x000fe20000000000 */
[----:B------:R-:W-:Y:S01]  /*1b80*/  ISETP.GE.U32.AND P1, PT, R9, R20, PT ;  /* 0x000000140900720c */ /* 0x000fe20003f26070 */
[----:B------:R-:W-:Y:S02]  /*1b90*/  IMAD.MOV.U32 R21, RZ, RZ, R9 ;  /* 0x000000ffff157224 */ /* 0x000fe400078e0009 */
[----:B------:R-:W-:Y:S02]  /*1ba0*/  @!P2 LOP3.LUT R14, R5, 0x7ff00000, RZ, 0xc0, !PT ;  /* 0x7ff00000050ea812 */ /* 0x000fe400078ec0ff */
[----:B------:R-:W0:Y:S02]  /*1bb0*/  MUFU.RCP64H R11, R3 ;  /* 0x00000003000b7308 */ /* 0x000e240000001800 */
[----:B------:R-:W-:Y:S01]  /*1bc0*/  @!P2 ISETP.GE.U32.AND P3, PT, R9, R14, PT ;  /* 0x0000000e0900a20c */ /* 0x000fe20003f66070 */
[----:B------:R-:W-:Y:S01]  /*1bd0*/  IMAD.MOV.U32 R14, RZ, RZ, 0x1ca00000 ;  /* 0x1ca00000ff0e7424 */ /* 0x000fe200078e00ff */
[----:B------:R-:W-:-:S05]  /*1be0*/  @!P0 LOP3.LUT R20, R3, 0x7ff00000, RZ, 0xc0, !PT ;  /* 0x7ff0000003148812 */ /* 0x000fca00078ec0ff */
[----:B------:R-:W-:Y:S01]  /*1bf0*/  VIADD R22, R20, 0xffffffff ;  /* 0xffffffff14167836 */ /* 0x000fe20000000000 */
[----:B0-----:R-:W-:-:S08]  /*1c00*/  DFMA R12, R10, -R2, 1 ;  /* 0x3ff000000a0c742b */ /* 0x001fd00000000802 */
[----:B------:R-:W-:-:S08]  /*1c10*/  DFMA R12, R12, R12, R12 ;  /* 0x0000000c0c0c722b */ /* 0x000fd0000000000c */
[----:B------:R-:W-:Y:S01]  /*1c20*/  DFMA R16, R10, R12, R10 ;  /* 0x0000000c0a10722b */ /* 0x000fe2000000000a */
[C---:B------:R-:W-:Y:S01]  /*1c30*/  @!P2 SEL R13, R14.reuse, 0x63400000, !P3 ;  /* 0x634000000e0da807 */ /* 0x040fe20005800000 */
[----:B------:R-:W-:Y:S01]  /*1c40*/  @!P2 IMAD.MOV.U32 R12, RZ, RZ, RZ ;  /* 0x000000ffff0ca224 */ /* 0x000fe200078e00ff */
[----:B------:R-:W-:Y:S02]  /*1c50*/  SEL R11, R14, 0x63400000, !P1 ;  /* 0x634000000e0b7807 */ /* 0x000fe40004800000 */
[--C-:B------:R-:W-:Y:S02]  /*1c60*/  @!P2 LOP3.LUT R13, R13, 0x80000000, R7.reuse, 0xf8, !PT ;  /* 0x800000000d0da812 */ /* 0x100fe400078ef807 */
[----:B------:R-:W-:Y:S01]  /*1c70*/  LOP3.LUT R11, R11, 0x800fffff, R7, 0xf8, !PT ;  /* 0x800fffff0b0b7812 */ /* 0x000fe200078ef807 */
[----:B------:R-:W-:Y:S01]  /*1c80*/  DFMA R18, R16, -R2, 1 ;  /* 0x3ff000001012742b */ /* 0x000fe20000000802 */
[----:B------:R-:W-:Y:S02]  /*1c90*/  @!P2 LOP3.LUT R13, R13, 0x100000, RZ, 0xfc, !PT ;  /* 0x001000000d0da812 */ /* 0x000fe400078efcff */
[----:B------:R-:W-:-:S05]  /*1ca0*/  MOV R10, R6 ;  /* 0x00000006000a7202 */ /* 0x000fca0000000f00 */
[----:B------:R-:W-:Y:S02]  /*1cb0*/  DFMA R18, R16, R18, R16 ;  /* 0x000000121012722b */ /* 0x000fe40000000010 */
[----:B------:R-:W-:-:S08]  /*1cc0*/  @!P2 DFMA R10, R10, 2, -R12 ;  /* 0x400000000a0aa82b */ /* 0x000fd0000000080c */
[----:B------:R-:W-:Y:S02]  /*1cd0*/  DMUL R12, R18, R10 ;  /* 0x0000000a120c7228 */ /* 0x000fe40000000000 */
[----:B------:R-:W-:-:S05]  /*1ce0*/  @!P2 LOP3.LUT R21, R11, 0x7ff00000, RZ, 0xc0, !PT ;  /* 0x7ff000000b15a812 */ /* 0x000fca00078ec0ff */
[----:B------:R-:W-:Y:S01]  /*1cf0*/  VIADD R15, R21, 0xffffffff ;  /* 0xffffffff150f7836 */ /* 0x000fe20000000000 */
[----:B------:R-:W-:-:S04]  /*1d00*/  DFMA R16, R12, -R2, R10 ;  /* 0x800000020c10722b */ /* 0x000fc8000000000a */
[----:B------:R-:W-:-:S04]  /*1d10*/  ISETP.GT.U32.AND P0, PT, R15, 0x7feffffe, PT ;  /* 0x7feffffe0f00780c */ /* 0x000fc80003f04070 */
[----:B------:R-:W-:Y:S01]  /*1d20*/  ISETP.GT.U32.OR P0, PT, R22, 0x7feffffe, P0 ;  /* 0x7feffffe1600780c */ /* 0x000fe20000704470 */
[----:B------:R-:W-:-:S12]  /*1d30*/  DFMA R12, R18, R16, R12 ;  /* 0x00000010120c722b */ /* 0x000fd8000000000c */
[----:B------:R-:W-:Y:S05]  /*1d40*/  @P0 BRA `(.L_x_38) ;  /* 0x00000000006c0947 */ /* 0x000fea0003800000 */
[----:B------:R-:W-:-:S04]  /*1d50*/  LOP3.LUT R16, R5, 0x7ff00000, RZ, 0xc0, !PT ;  /* 0x7ff0000005107812 */ /* 0x000fc800078ec0ff */
[CC--:B------:R-:W-:Y:S02]  /*1d60*/  VIADDMNMX R6, R9.reuse, -R16.reuse, 0xb9600000, !PT ;  /* 0xb960000009067446 */ /* 0x0c0fe40007800910 */
[----:B------:R-:W-:Y:S02]  /*1d70*/  ISETP.GE.U32.AND P0, PT, R9, R16, PT ;  /* 0x000000100900720c */ /* 0x000fe40003f06070 */
[----:B------:R-:W-:Y:S02]  /*1d80*/  VIMNMX R6, PT, PT, R6, 0x46a00000, PT ;  /* 0x46a0000006067848 */ /* 0x000fe40003fe0100 */
[----:B------:R-:W-:-:S05]  /*1d90*/  SEL R9, R14, 0x63400000, !P0 ;  /* 0x634000000e097807 */ /* 0x000fca0004000000 */
[----:B------:R-:W-:Y:S01]  /*1da0*/  IMAD.IADD R9, R6, 0x1, -R9 ;  /* 0x0000000106097824 */ /* 0x000fe200078e0a09 */
[----:B------:R-:W-:-:S03]  /*1db0*/  MOV R6, RZ ;  /* 0x000000ff00067202 */ /* 0x000fc60000000f00 */
[----:B------:R-:W-:-:S06]  /*1dc0*/  VIADD R7, R9, 0x7fe00000 ;  /* 0x7fe0000009077836 */ /* 0x000fcc0000000000 */
[----:B------:R-:W-:-:S10]  /*1dd0*/  DMUL R14, R12, R6 ;  /* 0x000000060c0e7228 */ /* 0x000fd40000000000 */
[----:B------:R-:W-:-:S13]  /*1de0*/  FSETP.GTU.AND P0, PT, |R15|, 1.469367938527859385e-39, PT ;  /* 0x001000000f00780b */ /* 0x000fda0003f0c200 */
[----:B------:R-:W-:Y:S05]  /*1df0*/  @P0 BRA `(.L_x_39) ;  /* 0x0000000000940947 */ /* 0x000fea0003800000 */
[----:B------:R-:W-:Y:S01]  /*1e00*/  DFMA R2, R12, -R2, R10 ;  /* 0x800000020c02722b */ /* 0x000fe2000000000a */
[----:B------:R-:W-:-:S09]  /*1e10*/  IMAD.MOV.U32 R6, RZ, RZ, RZ ;  /* 0x000000ffff067224 */ /* 0x000fd200078e00ff */
[C---:B------:R-:W-:Y:S02]  /*1e20*/  FSETP.NEU.AND P0, PT, R3.reuse, RZ, PT ;  /* 0x000000ff0300720b */ /* 0x040fe40003f0d000 */
[----:B------:R-:W-:-:S04]  /*1e30*/  LOP3.LUT R5, R3, 0x80000000, R5, 0x48, !PT ;  /* 0x8000000003057812 */ /* 0x000fc800078e4805 */
[----:B------:R-:W-:-:S07]  /*1e40*/  LOP3.LUT R7, R5, R7, RZ, 0xfc, !PT ;  /* 0x0000000705077212 */ /* 0x000fce00078efcff */
[----:B------:R-:W-:Y:S05]  /*1e50*/  @!P0 BRA `(.L_x_39) ;  /* 0x00000000007c8947 */ /* 0x000fea0003800000 */
[----:B------:R-:W-:Y:S01]  /*1e60*/  IMAD.MOV R3, RZ, RZ, -R9 ;  /* 0x000000ffff037224 */ /* 0x000fe200078e0a09 */
[----:B------:R-:W-:Y:S01]  /*1e70*/  DMUL.RP R6, R12, R6 ;  /* 0x000000060c067228 */ /* 0x000fe20000008000 */
[----:B------:R-:W-:-:S06]  /*1e80*/  IMAD.MOV.U32 R2, RZ, RZ, RZ ;  /* 0x000000ffff027224 */ /* 0x000fcc00078e00ff */
[----:B------:R-:W-:-:S03]  /*1e90*/  DFMA R2, R14, -R2, R12 ;  /* 0x800000020e02722b */ /* 0x000fc6000000000c */
[----:B------:R-:W-:-:S03]  /*1ea0*/  LOP3.LUT R5, R7, R5, RZ, 0x3c, !PT ;  /* 0x0000000507057212 */ /* 0x000fc600078e3cff */
[----:B------:R-:W-:-:S04]  /*1eb0*/  IADD3 R2, PT, PT, -R9, -0x43300000, RZ ;  /* 0xbcd0000009027810 */ /* 0x000fc80007ffe1ff */
[----:B------:R-:W-:-:S04]  /*1ec0*/  FSETP.NEU.AND P0, PT, |R3|, R2, PT ;  /* 0x000000020300720b */ /* 0x000fc80003f0d200 */
[----:B------:R-:W-:Y:S02]  /*1ed0*/  FSEL R14, R6, R14, !P0 ;  /* 0x0000000e060e7208 */ /* 0x000fe40004000000 */
[----:B------:R-:W-:Y:S01]  /*1ee0*/  FSEL R15, R5, R15, !P0 ;  /* 0x0000000f050f7208 */ /* 0x000fe20004000000 */
[----:B------:R-:W-:Y:S06]  /*1ef0*/  BRA `(.L_x_39) ;  /* 0x0000000000547947 */ /* 0x000fec0003800000 */
.L_x_38:
[----:B------:R-:W-:-:S14]  /*1f00*/  DSETP.NAN.AND P0, PT, R6, R6, PT ;  /* 0x000000060600722a */ /* 0x000fdc0003f08000 */
[----:B------:R-:W-:Y:S05]  /*1f10*/  @P0 BRA `(.L_x_40) ;  /* 0x0000000000440947 */ /* 0x000fea0003800000 */
[----:B------:R-:W-:-:S14]  /*1f20*/  DSETP.NAN.AND P0, PT, R4, R4, PT ;  /* 0x000000040400722a */ /* 0x000fdc0003f08000 */
[----:B------:R-:W-:Y:S05]  /*1f30*/  @P0 BRA `(.L_x_41) ;  /* 0x0000000000300947 */ /* 0x000fea0003800000 */
[----:B------:R-:W-:Y:S01]  /*1f40*/  ISETP.NE.AND P0, PT, R21, R20, PT ;  /* 0x000000141500720c */ /* 0x000fe20003f05270 */
[----:B------:R-:W-:Y:S02]  /*1f50*/  IMAD.MOV.U32 R14, RZ, RZ, 0x0 ;  /* 0x00000000ff0e7424 */ /* 0x000fe400078e00ff */
[----:B------:R-:W-:-:S10]  /*1f60*/  IMAD.MOV.U32 R15, RZ, RZ, -0x80000 ;  /* 0xfff80000ff0f7424 */ /* 0x000fd400078e00ff */
[----:B------:R-:W-:Y:S05]  /*1f70*/  @!P0 BRA `(.L_x_39) ;  /* 0x0000000000348947 */ /* 0x000fea0003800000 */
[----:B------:R-:W-:Y:S02]  /*1f80*/  ISETP.NE.AND P0, PT, R21, 0x7ff00000, PT ;  /* 0x7ff000001500780c */ /* 0x000fe40003f05270 */
[----:B------:R-:W-:Y:S02]  /*1f90*/  LOP3.LUT R15, R7, 0x80000000, R5, 0x48, !PT ;  /* 0x80000000070f7812 */ /* 0x000fe400078e4805 */
[----:B------:R-:W-:-:S13]  /*1fa0*/  ISETP.EQ.OR P0, PT, R20, RZ, !P0 ;  /* 0x000000ff1400720c */ /* 0x000fda0004702670 */
[----:B------:R-:W-:Y:S01]  /*1fb0*/  @P0 LOP3.LUT R2, R15, 0x7ff00000, RZ, 0xfc, !PT ;  /* 0x7ff000000f020812 */ /* 0x000fe200078efcff */
[----:B------:R-:W-:Y:S01]  /*1fc0*/  @!P0 IMAD.MOV.U32 R14, RZ, RZ, RZ ;  /* 0x000000ffff0e8224 */ /* 0x000fe200078e00ff */
[----:B------:R-:W-:-:S03]  /*1fd0*/  @P0 MOV R14, RZ ;  /* 0x000000ff000e0202 */ /* 0x000fc60000000f00 */
[----:B------:R-:W-:Y:S01]  /*1fe0*/  @P0 IMAD.MOV.U32 R15, RZ, RZ, R2 ;  /* 0x000000ffff0f0224 */ /* 0x000fe200078e0002 */
[----:B------:R-:W-:Y:S06]  /*1ff0*/  BRA `(.L_x_39) ;  /* 0x0000000000147947 */ /* 0x000fec0003800000 */
.L_x_41:
[----:B------:R-:W-:Y:S01]  /*2000*/  LOP3.LUT R15, R5, 0x80000, RZ, 0xfc, !PT ;  /* 0x00080000050f7812 */ /* 0x000fe200078efcff */
[----:B------:R-:W-:Y:S01]  /*2010*/  IMAD.MOV.U32 R14, RZ, RZ, R4 ;  /* 0x000000ffff0e7224 */ /* 0x000fe200078e0004 */
[----:B------:R-:W-:Y:S06]  /*2020*/  BRA `(.L_x_39) ;  /* 0x0000000000087947 */ /* 0x000fec0003800000 */
.L_x_40:
[----:B------:R-:W-:Y:S01]  /*2030*/  LOP3.LUT R15, R7, 0x80000, RZ, 0xfc, !PT ;  /* 0x00080000070f7812 */ /* 0x000fe200078efcff */
[----:B------:R-:W-:-:S07]  /*2040*/  IMAD.MOV.U32 R14, RZ, RZ, R6 ;  /* 0x000000ffff0e7224 */ /* 0x000fce00078e0006 */
.L_x_39:
[----:B------:R-:W-:Y:S05]  /*2050*/  BSYNC.RECONVERGENT B1 ;  /* 0x0000000000017941 */ /* 0x000fea0003800200 */
.L_x_37:
[----:B------:R-:W-:Y:S02]  /*2060*/  IMAD.MOV.U32 R9, RZ, RZ, 0x0 ;  /* 0x00000000ff097424 */ /* 0x000fe400078e00ff */
[----:B------:R-:W-:Y:S02]  /*2070*/  IMAD.MOV.U32 R2, RZ, RZ, R14 ;  /* 0x000000ffff027224 */ /* 0x000fe400078e000e */
[----:B------:R-:W-:Y:S01]  /*2080*/  IMAD.MOV.U32 R3, RZ, RZ, R15 ;  /* 0x000000ffff037224 */ /* 0x000fe200078e000f */
[----:B------:R-:W-:Y:S06]  /*2090*/  RET.REL.NODEC R8 `(_Z7softmaxPdS_bii) ;  /* 0xffffffdc08d87950 */ /* 0x000fec0003c3ffff */
        .type           $_Z7softmaxPdS_bii$__internal_accurate_pow,@function
        .size           $_Z7softmaxPdS_bii$__internal_accurate_pow,(.L_x_50 - $_Z7softmaxPdS_bii$__internal_accurate_pow)
$_Z7softmaxPdS_bii$__internal_accurate_pow:
[----:B------:R-:W0:Y:S01]  /*20a0*/  MUFU.RCP64H R25, 2 ;  /* 0x4000000000197908 */ /* 0x000e220000001800 */
[----:B------:R-:W-:Y:S02]  /*20b0*/  HFMA2 R18, -RZ, RZ, 0, 0 ;  /* 0x00000000ff127431 */ /* 0x000fe400000001ff */
[----:B------:R-:W-:Y:S01]  /*20c0*/  IMAD.MOV.U32 R19, RZ, RZ, 0x40000000 ;  /* 0x40000000ff137424 */ /* 0x000fe200078e00ff */
[----:B------:R-:W-:Y:S01]  /*20d0*/  UMOV UR4, 0x7d2cafe2 ;  /* 0x7d2cafe200047882 */ /* 0x000fe20000000000 */
[----:B------:R-:W-:Y:S01]  /*20e0*/  IMAD.MOV.U32 R24, RZ, RZ, RZ ;  /* 0x000000ffff187224 */ /* 0x000fe200078e00ff */
[----:B------:R-:W-:Y:S01]  /*20f0*/  UMOV UR5, 0x3eb0f5ff ;  /* 0x3eb0f5ff00057882 */ /* 0x000fe20000000000 */
[----:B------:R-:W-:Y:S02]  /*2100*/  IMAD.MOV.U32 R20, RZ, RZ, 0x41ad3b5a ;  /* 0x41ad3b5aff147424 */ /* 0x000fe400078e00ff */
[----:B------:R-:W-:Y:S02]  /*2110*/  IMAD.MOV.U32 R21, RZ, RZ, 0x3ed0f5d2 ;  /* 0x3ed0f5d2ff157424 */ /* 0x000fe400078e00ff */
[----:B0-----:R-:W-:-:S08]  /*2120*/  DFMA R18, R24, -R18, 1 ;  /* 0x3ff000001812742b */ /* 0x001fd00000000812 */
[----:B------:R-:W-:-:S08]  /*2130*/  DFMA R18, R18, R18, R18 ;  /* 0x000000121212722b */ /* 0x000fd00000000012 */
[----:B------:R-:W-:-:S08]  /*2140*/  DFMA R24, R24, R18, R24 ;  /* 0x000000121818722b */ /* 0x000fd00000000018 */
[----:B------:R-:W-:-:S08]  /*2150*/  DMUL R18, RZ, R24 ;  /* 0x00000018ff127228 */ /* 0x000fd00000000000 */
[----:B------:R-:W-:-:S08]  /*2160*/  DFMA R18, RZ, R24, R18 ;  /* 0x00000018ff12722b */ /* 0x000fd00000000012 */
[----:B------:R-:W-:Y:S02]  /*2170*/  DMUL R30, R18, R18 ;  /* 0x00000012121e7228 */ /* 0x000fe40000000000 */
[----:B------:R-:W-:-:S06]  /*2180*/  DADD R22, RZ, -R18 ;  /* 0x00000000ff167229 */ /* 0x000fcc0000000812 */
[----:B------:R-:W-:Y:S01]  /*2190*/  DFMA R20, R30, UR4, R20 ;  /* 0x000000041e147c2b */ /* 0x000fe20008000014 */
[----:B------:R-:W-:Y:S01]  /*21a0*/  UMOV UR4, 0x75488a3f ;  /* 0x75488a3f00047882 */ /* 0x000fe20000000000 */
[----:B------:R-:W-:Y:S01]  /*21b0*/  UMOV UR5, 0x3ef3b20a ;  /* 0x3ef3b20a00057882 */ /* 0x000fe20000000000 */
[----:B------:R-:W-:-:S05]  /*21c0*/  DADD R22, R22, R22 ;  /* 0x0000000016167229 */ /* 0x000fca0000000016 */
[----:B------:R-:W-:Y:S01]  /*21d0*/  DFMA R28, R30, R20, UR4 ;  /* 0x000000041e1c7e2b */ /* 0x000fe20008000014 */
[----:B------:R-:W-:Y:S01]  /*21e0*/  UMOV UR4, 0xe4faecd5 ;  /* 0xe4faecd500047882 */ /* 0x000fe20000000000 */
[----:B------:R-:W-:Y:S01]  /*21f0*/  UMOV UR5, 0x3f1745cd ;  /* 0x3f1745cd00057882 */ /* 0x000fe20000000000 */
[----:B------:R-:W-:-:S05]  /*2200*/  DFMA R22, RZ, -R18, R22 ;  /* 0x80000012ff16722b */ /* 0x000fca0000000016 */
[----:B------:R-:W-:Y:S01]  /*2210*/  DFMA R28, R30, R28, UR4 ;  /* 0x000000041e1c7e2b */ /* 0x000fe2000800001c */
[----:B------:R-:W-:Y:S01]  /*2220*/  UMOV UR4, 0x258a578b ;  /* 0x258a578b00047882 */ /* 0x000fe20000000000 */
[----:B------:R-:W-:Y:S01]  /*2230*/  UMOV UR5, 0x3f3c71c7 ;  /* 0x3f3c71c700057882 */ /* 0x000fe20000000000 */
[----:B------:R-:W-:Y:S02]  /*2240*/  DMUL R22, R24, R22 ;  /* 0x0000001618167228 */ /* 0x000fe40000000000 */
[----:B------:R-:W-:-:S03]  /*2250*/  DMUL R24, R18, R18 ;  /* 0x0000001212187228 */ /* 0x000fc60000000000 */
        /* <DEDUP_REMOVED lines=9> */
[----:B------:R-:W-:-:S08]  /*22f0*/  DFMA R20, R30, R28, UR4 ;  /* 0x000000041e147e2b */ /* 0x000fd0000800001c */
[----:B------:R-:W-:Y:S01]  /*2300*/  DADD R26, -R20, UR4 ;  /* 0x00000004141a7e29 */ /* 0x000fe20008000100 */
[----:B------:R-:W-:Y:S01]  /*2310*/  UMOV UR4, 0xb9e7b0 ;  /* 0x00b9e7b000047882 */ /* 0x000fe20000000000 */
[----:B------:R-:W-:-:S06]  /*2320*/  UMOV UR5, 0x3c46a4cb ;  /* 0x3c46a4cb00057882 */ /* 0x000fcc0000000000 */
[----:B------:R-:W-:Y:S02]  /*2330*/  DFMA R26, R30, R28, R26 ;  /* 0x0000001c1e1a722b */ /* 0x000fe4000000001a */
[----:B------:R-:W-:Y:S01]  /*2340*/  DFMA R30, R18, R18, -R24 ;  /* 0x00000012121e722b */ /* 0x000fe20000000818 */
[----:B------:R-:W-:Y:S02]  /*2350*/  VIADD R29, R23, 0x100000 ;  /* 0x00100000171d7836 */ /* 0x000fe40000000000 */
[----:B------:R-:W-:-:S03]  /*2360*/  IMAD.MOV.U32 R28, RZ, RZ, R22 ;  /* 0x000000ffff1c7224 */ /* 0x000fc600078e0016 */
[----:B------:R-:W-:Y:S01]  /*2370*/  DADD R26, R26, -UR4 ;  /* 0x800000041a1a7e29 */ /* 0x000fe20008000000 */
[----:B------:R-:W-:Y:S01]  /*2380*/  UMOV UR4, 0x0 ;  /* 0x0000000000047882 */ /* 0x000fe20000000000 */
[----:B------:R-:W-:Y:S01]  /*2390*/  UMOV UR5, 0x3ff00000 ;  /* 0x3ff0000000057882 */ /* 0x000fe20000000000 */
[C---:B------:R-:W-:Y:S02]  /*23a0*/  DFMA R28, R18.reuse, R28, R30 ;  /* 0x0000001c121c722b */ /* 0x040fe4000000001e */
[----:B------:R-:W-:-:S08]  /*23b0*/  DMUL R30, R18, R24 ;  /* 0x00000018121e7228 */ /* 0x000fd00000000000 */
[----:B------:R-:W-:-:S08]  /*23c0*/  DFMA R32, R18, R24, -R30 ;  /* 0x000000181220722b */ /* 0x000fd0000000081e */
[----:B------:R-:W-:Y:S02]  /*23d0*/  DFMA R32, R22, R24, R32 ;  /* 0x000000181620722b */ /* 0x000fe40000000020 */
[----:B------:R-:W-:-:S06]  /*23e0*/  DADD R24, R20, R26 ;  /* 0x0000000014187229 */ /* 0x000fcc000000001a */
[----:B------:R-:W-:Y:S02]  /*23f0*/  DFMA R28, R18, R28, R32 ;  /* 0x0000001c121c722b */ /* 0x000fe40000000020 */
[----:B------:R-:W-:-:S08]  /*2400*/  DADD R32, R20, -R24 ;  /* 0x0000000014207229 */ /* 0x000fd00000000818 */
[----:B------:R-:W-:Y:S02]  /*2410*/  DADD R32, R26, R32 ;  /* 0x000000001a207229 */ /* 0x000fe40000000020 */
[----:B------:R-:W-:-:S08]  /*2420*/  DMUL R26, R24, R30 ;  /* 0x0000001e181a7228 */ /* 0x000fd00000000000 */
[----:B------:R-:W-:-:S08]  /*2430*/  DFMA R20, R24, R30, -R26 ;  /* 0x0000001e1814722b */ /* 0x000fd0000000081a */
[----:B------:R-:W-:-:S08]  /*2440*/  DFMA R20, R24, R28, R20 ;  /* 0x0000001c1814722b */ /* 0x000fd00000000014 */
[----:B------:R-:W-:-:S08]  /*2450*/  DFMA R32, R32, R30, R20 ;  /* 0x0000001e2020722b */ /* 0x000fd00000000014 */
[----:B------:R-:W-:-:S08]  /*2460*/  DADD R24, R26, R32 ;  /* 0x000000001a187229 */ /* 0x000fd00000000020 */
[--C-:B------:R-:W-:Y:S02]  /*2470*/  DADD R20, R18, R24.reuse ;  /* 0x0000000012147229 */ /* 0x100fe40000000018 */
[----:B------:R-:W-:-:S06]  /*2480*/  DADD R26, R26, -R24 ;  /* 0x000000001a1a7229 */ /* 0x000fcc0000000818 */
[----:B------:R-:W-:Y:S02]  /*2490*/  DADD R18, R18, -R20 ;  /* 0x0000000012127229 */ /* 0x000fe40000000814 */
[----:B------:R-:W-:-:S06]  /*24a0*/  DADD R26, R32, R26 ;  /* 0x00000000201a7229 */ /* 0x000fcc000000001a */
[----:B------:R-:W-:-:S08]  /*24b0*/  DADD R18, R24, R18 ;  /* 0x0000000018127229 */ /* 0x000fd00000000012 */
[----:B------:R-:W-:Y:S01]  /*24c0*/  DADD R26, R26, R18 ;  /* 0x000000001a1a7229 */ /* 0x000fe20000000012 */
[----:B------:R-:W-:Y:S02]  /*24d0*/  IMAD.MOV.U32 R18, RZ, RZ, -0x105c611 ;  /* 0xfefa39efff127424 */ /* 0x000fe400078e00ff */
[----:B------:R-:W-:-:S05]  /*24e0*/  IMAD.MOV.U32 R19, RZ, RZ, 0x3fe62e42 ;  /* 0x3fe62e42ff137424 */ /* 0x000fca00078e00ff */
[----:B------:R-:W-:Y:S01]  /*24f0*/  DADD R26, R22, R26 ;  /* 0x00000000161a7229 */ /* 0x000fe2000000001a */
[----:B------:R-:W-:Y:S01]  /*2500*/  MOV R22, 0xfefa39ef ;  /* 0xfefa39ef00167802 */ /* 0x000fe20000000f00 */
[----:B------:R-:W-:-:S06]  /*2510*/  IMAD.MOV.U32 R23, RZ, RZ, 0x3fe62e42 ;  /* 0x3fe62e42ff177424 */ /* 0x000fcc00078e00ff */
[----:B------:R-:W-:-:S08]  /*2520*/  DADD R24, R20, R26 ;  /* 0x0000000014187229 */ /* 0x000fd0000000001a */
[--C-:B------:R-:W-:Y:S02]  /*2530*/  DFMA R22, R22, UR4, R24.reuse ;  /* 0x0000000416167c2b */ /* 0x100fe40008000018 */
[----:B------:R-:W-:-:S06]  /*2540*/  DADD R28, R20, -R24 ;  /* 0x00000000141c7229 */ /* 0x000fcc0000000818 */
[----:B------:R-:W-:Y:S02]  /*2550*/  DFMA R20, -R18, 1, R22 ;  /* 0x3ff000001214782b */ /* 0x000fe40000000116 */
[----:B------:R-:W-:Y:S01]  /*2560*/  DADD R28, R26, R28 ;  /* 0x000000001a1c7229 */ /* 0x000fe2000000001c */
[----:B------:R-:W-:-:S05]  /*2570*/  LOP3.LUT R26, R3, 0xff0fffff, RZ, 0xc0, !PT ;  /* 0xff0fffff031a7812 */ /* 0x000fca00078ec0ff */
[----:B------:R-:W-:Y:S01]  /*2580*/  DADD R20, -R24, R20 ;  /* 0x0000000018147229 */ /* 0x000fe20000000114 */
[----:B------:R-:W-:Y:S02]  /*2590*/  IMAD.MOV.U32 R24, RZ, RZ, 0x3b39803f ;  /* 0x3b39803fff187424 */ /* 0x000fe400078e00ff */
[----:B------:R-:W-:-:S05]  /*25a0*/  IMAD.MOV.U32 R25, RZ, RZ, 0x3c7abc9e ;  /* 0x3c7abc9eff197424 */ /* 0x000fca00078e00ff */
[----:B------:R-:W-:Y:S01]  /*25b0*/  DADD R28, R28, -R20 ;  /* 0x000000001c1c7229 */ /* 0x000fe20000000814 */
[----:B------:R-:W-:-:S05]  /*25c0*/  IMAD.SHL.U32 R20, R3, 0x2, RZ ;  /* 0x0000000203147824 */ /* 0x000fca00078e00ff */
[----:B------:R-:W-:Y:S02]  /*25d0*/  ISETP.GT.U32.AND P1, PT, R20, -0x2000001, PT ;  /* 0xfdffffff1400780c */ /* 0x000fe40003f24070 */
[----:B------:R-:W-:Y:S01]  /*25e0*/  DFMA R24, R24, UR4, R28 ;  /* 0x0000000418187c2b */ /* 0x000fe2000800001c */
[----:B------:R-:W-:Y:S01]  /*25f0*/  UMOV UR4, 0x3b39803f ;  /* 0x3b39803f00047882 */ /* 0x000fe20000000000 */
[----:B------:R-:W-:Y:S01]  /*2600*/  UMOV UR5, 0x3c7abc9e ;  /* 0x3c7abc9e00057882 */ /* 0x000fe20000000000 */
[----:B------:R-:W-:Y:S02]  /*2610*/  SEL R27, R26, R3, P1 ;  /* 0x000000031a1b7207 */ /* 0x000fe40000800000 */
[----:B------:R-:W-:-:S03]  /*2620*/  MOV R26, R0 ;  /* 0x00000000001a7202 */ /* 0x000fc60000000f00 */
[----:B------:R-:W-:-:S08]  /*2630*/  DADD R20, R22, R24 ;  /* 0x0000000016147229 */ /* 0x000fd00000000018 */
[----:B------:R-:W-:Y:S02]  /*2640*/  DADD R22, R22, -R20 ;  /* 0x0000000016167229 */ /* 0x000fe40000000814 */
[----:B------:R-:W-:-:S06]  /*2650*/  DMUL R28, R20, R26 ;  /* 0x0000001a141c7228 */ /* 0x000fcc0000000000 */
[----:B------:R-:W-:Y:S02]  /*2660*/  DADD R22, R24, R22 ;  /* 0x0000000018167229 */ /* 0x000fe40000000016 */
[----:B------:R-:W-:-:S08]  /*2670*/  DFMA R20, R20, R26, -R28 ;  /* 0x0000001a1414722b */ /* 0x000fd0000000081c */
[----:B------:R-:W-:Y:S01]  /*2680*/  DFMA R26, R22, R26, R20 ;  /* 0x0000001a161a722b */ /* 0x000fe20000000014 */
[----:B------:R-:W-:Y:S02]  /*2690*/  IMAD.MOV.U32 R20, RZ, RZ, 0x652b82fe ;  /* 0x652b82feff147424 */ /* 0x000fe400078e00ff */
[----:B------:R-:W-:-:S05]  /*26a0*/  IMAD.MOV.U32 R21, RZ, RZ, 0x3ff71547 ;  /* 0x3ff71547ff157424 */ /* 0x000fca00078e00ff */
[----:B------:R-:W-:-:S08]  /*26b0*/  DADD R22, R28, R26 ;  /* 0x000000001c167229 */ /* 0x000fd0000000001a */
[----:B------:R-:W-:Y:S02]  /*26c0*/  DFMA R20, R22, R20, 6.75539944105574400000e+15 ;  /* 0x433800001614742b */ /* 0x000fe40000000014 */
[----:B------:R-:W-:Y:S01]  /*26d0*/  FSETP.GEU.AND P1, PT, |R23|, 4.1917929649353027344, PT ;  /* 0x4086232b1700780b */ /* 0x000fe20003f2e200 */
[----:B------:R-:W-:-:S05]  /*26e0*/  DADD R28, R28, -R22 ;  /* 0x000000001c1c7229 */ /* 0x000fca0000000816 */
[----:B------:R-:W-:-:S03]  /*26f0*/  DADD R24, R20, -6.75539944105574400000e+15 ;  /* 0xc338000014187429 */ /* 0x000fc60000000000 */
[----:B------:R-:W-:-:S05]  /*2700*/  DADD R26, R26, R28 ;  /* 0x000000001a1a7229 */ /* 0x000fca000000001c */
[----:B------:R-:W-:-:S08]  /*2710*/  DFMA R18, R24, -R18, R22 ;  /* 0x800000121812722b */ /* 0x000fd00000000016 */
[----:B------:R-:W-:Y:S01]  /*2720*/  DFMA R24, R24, -UR4, R18 ;  /* 0x8000000418187c2b */ /* 0x000fe20008000012 */
[----:B------:R-:W-:Y:S01]  /*2730*/  UMOV UR4, 0x69ce2bdf ;  /* 0x69ce2bdf00047882 */ /* 0x000fe20000000000 */
[----:B------:R-:W-:Y:S01]  /*2740*/  IMAD.MOV.U32 R18, RZ, RZ, -0x35dec16 ;  /* 0xfca213eaff127424 */ /* 0x000fe200078e00ff */
[----:B------:R-:W-:Y:S01]  /*2750*/  UMOV UR5, 0x3e5ade15 ;  /* 0x3e5ade1500057882 */ /* 0x000fe20000000000 */
[----:B------:R-:W-:-:S06]  /*2760*/  IMAD.MOV.U32 R19, RZ, RZ, 0x3e928af3 ;  /* 0x3e928af3ff137424 */ /* 0x000fcc00078e00ff */
[----:B------:R-:W-:Y:S01]  /*2770*/  DFMA R18, R24, UR4, R18 ;  /* 0x0000000418127c2b */ /* 0x000fe20008000012 */
        /* <DEDUP_REMOVED lines=24> */
[----:B------:R-:W-:-:S08]  /*2900*/  DFMA R18, R24, R18, 1 ;  /* 0x3ff000001812742b */ /* 0x000fd00000000012 */
[----:B------:R-:W-:-:S10]  /*2910*/  DFMA R18, R24, R18, 1 ;  /* 0x3ff000001812742b */ /* 0x000fd40000000012 */
[----:B------:R-:W-:Y:S02]  /*2920*/  IMAD R25, R20, 0x100000, R19 ;  /* 0x0010000014197824 */ /* 0x000fe400078e0213 */
[----:B------:R-:W-:Y:S01]  /*2930*/  IMAD.MOV.U32 R24, RZ, RZ, R18 ;  /* 0x000000ffff187224 */ /* 0x000fe200078e0012 */
[----:B------:R-:W-:Y:S06]  /*2940*/  @!P1 BRA `(.L_x_42) ;  /* 0x0000000000349947 */ /* 0x000fec0003800000 */
[----:B------:R-:W-:Y:S01]  /*2950*/  FSETP.GEU.AND P2, PT, |R23|, 4.2275390625, PT ;  /* 0x408748001700780b */ /* 0x000fe20003f4e200 */
[C---:B------:R-:W-:Y:S02]  /*2960*/  DADD R24, R22.reuse, +INF ;  /* 0x7ff0000016187429 */ /* 0x040fe40000000000 */
[----:B------:R-:W-:-:S08]  /*2970*/  DSETP.GEU.AND P1, PT, R22, RZ, PT ;  /* 0x000000ff1600722a */ /* 0x000fd00003f2e000 */
[----:B------:R-:W-:Y:S02]  /*2980*/  FSEL R24, R24, RZ, P1 ;  /* 0x000000ff18187208 */ /* 0x000fe40000800000 */
[----:B------:R-:W-:Y:S01]  /*2990*/  FSEL R25, R25, RZ, P1 ;  /* 0x000000ff19197208 */ /* 0x000fe20000800000 */
[----:B------:R-:W-:Y:S06]  /*29a0*/  @P2 BRA `(.L_x_42) ;  /* 0x00000000001c2947 */ /* 0x000fec0003800000 */
[----:B------:R-:W-:Y:S01]  /*29b0*/  LEA.HI R0, R20, R20, RZ, 0x1 ;  /* 0x0000001414007211 */ /* 0x000fe200078f08ff */
[----:B------:R-:W-:-:S03]  /*29c0*/  IMAD.MOV.U32 R24, RZ, RZ, RZ ;  /* 0x000000ffff187224 */ /* 0x000fc600078e00ff */
[----:B------:R-:W-:-:S04]  /*29d0*/  SHF.R.S32.HI R3, RZ, 0x1, R0 ;  /* 0x00000001ff037819 */ /* 0x000fc80000011400 */
[----:B------:R-:W-:Y:S01]  /*29e0*/  IADD3 R20, PT, PT, R20, -R3, RZ ;  /* 0x8000000314147210 */ /* 0x000fe20007ffe0ff */
[----:B------:R-:W-:-:S03]  /*29f0*/  IMAD R19, R3, 0x100000, R19 ;  /* 0x0010000003137824 */ /* 0x000fc600078e0213 */
[----:B------:R-:W-:-:S06]  /*2a00*/  LEA R25, R20, 0x3ff00000, 0x14 ;  /* 0x3ff0000014197811 */ /* 0x000fcc00078ea0ff */
[----:B------:R-:W-:-:S11]  /*2a10*/  DMUL R24, R18, R24 ;  /* 0x0000001812187228 */ /* 0x000fd60000000000 */
.L_x_42:
[----:B------:R-:W-:Y:S01]  /*2a20*/  DFMA R26, R26, R24, R24 ;  /* 0x000000181a1a722b */ /* 0x000fe20000000018 */
[----:B------:R-:W-:Y:S01]  /*2a30*/  IMAD.MOV.U32 R18, RZ, RZ, R36 ;  /* 0x000000ffff127224 */ /* 0x000fe200078e0024 */
[----:B------:R-:W-:Y:S01]  /*2a40*/  DSETP.NEU.AND P1, PT, |R24|, +INF , PT ;  /* 0x7ff000001800742a */ /* 0x000fe20003f2d200 */
[----:B------:R-:W-:-:S07]  /*2a50*/  IMAD.MOV.U32 R19, RZ, RZ, 0x0 ;  /* 0x00000000ff137424 */ /* 0x000fce00078e00ff */
[----:B------:R-:W-:Y:S02]  /*2a60*/  FSEL R20, R24, R26, !P1 ;  /* 0x0000001a18147208 */ /* 0x000fe40004800000 */
[----:B------:R-:W-:Y:S01]  /*2a70*/  FSEL R24, R25, R27, !P1 ;  /* 0x0000001b19187208 */ /* 0x000fe20004800000 */
[----:B------:R-:W-:Y:S06]  /*2a80*/  RET.REL.NODEC R18 `(_Z7softmaxPdS_bii) ;  /* 0xffffffd4125c7950 */ /* 0x000fec0003c3ffff */
.L_x_43:
[----:B------:R-:W-:-:S00]  /*2a90*/  BRA `(.L_x_43) ;  /* 0xfffffffc00fc7947 */ /* 0x000fc0000383ffff */
[----:B------:R-:W-:-:S00]  /*2aa0*/  NOP ;  /* 0x0000000000007918 */ /* 0x000fc00000000000 */
        /* <DEDUP_REMOVED lines=13> */
.L_x_50:


//--------------------- .text._Z5mmultPdS_S_iii   --------------------------
	.section	.text._Z5mmultPdS_S_iii,"ax",@progbits
	.align	128
        .global         _Z5mmultPdS_S_iii
        .type           _Z5mmultPdS_S_iii,@function
        .size           _Z5mmultPdS_S_iii,(.L_x_52 - _Z5mmultPdS_S_iii)
        .other          _Z5mmultPdS_S_iii,@"STO_CUDA_ENTRY STV_DEFAULT"
_Z5mmultPdS_S_iii:
.text._Z5mmultPdS_S_iii:
[----:B------:R-:W-:Y:S01]  /*0000*/  LDC R1, c[0x0][0x37c] ;  /* 0x0000df00ff017b82 */ /* 0x000fe20000000800 */
[----:B------:R-:W0:Y:S07]  /*0010*/  S2R R4, SR_TID.Y ;  /* 0x0000000000047919 */ /* 0x000e2e0000002200 */
[----:B------:R-:W1:Y:S01]  /*0020*/  LDC R2, c[0x0][0x360] ;  /* 0x0000d800ff027b82 */ /* 0x000e620000000800 */
[----:B------:R-:W2:Y:S01]  /*0030*/  LDCU UR6, c[0x0][0x398] ;  /* 0x00007300ff0677ac */ /* 0x000ea20008000800 */
[----:B------:R-:W1:Y:S06]  /*0040*/  S2R R5, SR_TID.X ;  /* 0x0000000000057919 */ /* 0x000e6c0000002100 */
[----:B------:R-:W0:Y:S08]  /*0050*/  S2UR UR5, SR_CTAID.Y ;  /* 0x00000000000579c3 */ /* 0x000e300000002600 */
[----:B------:R-:W0:Y:S08]  /*0060*/  LDC R3, c[0x0][0x364] ;  /* 0x0000d900ff037b82 */ /* 0x000e300000000800 */
[----:B------:R-:W1:Y:S08]  /*0070*/  S2UR UR4, SR_CTAID.X ;  /* 0x00000000000479c3 */ /* 0x000e700000002500 */
[----:B------:R-:W3:Y:S01]  /*0080*/  LDC R0, c[0x0][0x3a0] ;  /* 0x0000e800ff007b82 */ /* 0x000ee20000000800 */
[----:B0-----:R-:W-:-:S02]  /*0090*/  IMAD R3, R3, UR5, R4 ;  /* 0x0000000503037c24 */ /* 0x001fc4000f8e0204 */
[----:B-1----:R-:W-:-:S03]  /*00a0*/  IMAD R2, R2, UR4, R5 ;  /* 0x0000000402027c24 */ /* 0x002fc6000f8e0205 */
[----:B---3--:R-:W-:-:S04]  /*00b0*/  ISETP.GE.AND P0, PT, R3, R0, PT ;  /* 0x000000000300720c */ /* 0x008fc80003f06270 */
[----:B--2---:R-:W-:-:S13]  /*00c0*/  ISETP.GE.OR P0, PT, R2, UR6, P0 ;  /* 0x0000000602007c0c */ /* 0x004fda0008706670 */
[----:B------:R-:W-:Y:S05]  /*00d0*/  @P0 EXIT ;  /* 0x000000000000094d */ /* 0x000fea0003800000 */
[----:B------:R-:W0:Y:S01]  /*00e0*/  LDC R5, c[0x0][0x39c] ;  /* 0x0000e700ff057b82 */ /* 0x000e220000000800 */
[----:B------:R-:W1:Y:S01]  /*00f0*/  LDCU.64 UR4, c[0x0][0x358] ;  /* 0x00006b00ff0477ac */ /* 0x000e620008000a00 */
[----:B------:R-:W-:Y:S02]  /*0100*/  CS2R R12, SRZ ;  /* 0x00000000000c7805 */ /* 0x000fe4000001ff00 */
[----:B0-----:R-:W-:-:S13]  /*0110*/  ISETP.GE.AND P0, PT, R5, 0x1, PT ;  /* 0x000000010500780c */ /* 0x001fda0003f06270 */
[----:B-1----:R-:W-:Y:S05]  /*0120*/  @!P0 BRA `(.L_x_44) ;  /* 0x0000000400a88947 */ /* 0x002fea0003800000 */
[C---:B------:R-:W-:Y:S01]  /*0130*/  ISETP.GE.U32.AND P1, PT, R5.reuse, 0x8, PT ;  /* 0x000000080500780c */ /* 0x040fe20003f26070 */
[----:B------:R-:W-:Y:S01]  /*0140*/  HFMA2 R24, -RZ, RZ, 0, 0 ;  /* 0x00000000ff187431 */ /* 0x000fe200000001ff */
[----:B------:R-:W-:Y:S01]  /*0150*/  LOP3.LUT R6, R5, 0x7, RZ, 0xc0, !PT ;  /* 0x0000000705067812 */ /* 0x000fe200078ec0ff */
[----:B------:R-:W-:Y:S01]  /*0160*/  IMAD R7, R2, R5, RZ ;  /* 0x0000000502077224 */ /* 0x000fe200078e02ff */
[----:B------:R-:W-:Y:S02]  /*0170*/  CS2R R12, SRZ ;  /* 0x00000000000c7805 */ /* 0x000fe4000001ff00 */
[----:B------:R-:W-:-:S07]  /*0180*/  ISETP.NE.AND P0, PT, R6, RZ, PT ;  /* 0x000000ff0600720c */ /* 0x000fce0003f05270 */
[----:B------:R-:W-:Y:S06]  /*0190*/  @!P1 BRA `(.L_x_45) ;  /* 0x0000000000b49947 */ /* 0x000fec0003800000 */
[----:B------:R-:W-:Y:S02]  /*01a0*/  LOP3.LUT R24, R5, 0x7ffffff8, RZ, 0xc0, !PT ;  /* 0x7ffffff805187812 */ /* 0x000fe400078ec0ff */
[----:B------:R-:W-:Y:S02]  /*01b0*/  CS2R R12, SRZ ;  /* 0x00000000000c7805 */ /* 0x000fe4000001ff00 */
[----:B------:R-:W-:Y:S02]  /*01c0*/  MOV R4, R7 ;  /* 0x0000000700047202 */ /* 0x000fe40000000f00 */
[----:B------:R-:W-:Y:S02]  /*01d0*/  MOV R25, R3 ;  /* 0x0000000300197202 */ /* 0x000fe40000000f00 */
[----:B------:R-:W-:-:S07]  /*01e0*/  IADD3 R26, PT, PT, -R24, RZ, RZ ;  /* 0x000000ff181a7210 */ /* 0x000fce0007ffe1ff */
.L_x_46:
[----:B------:R-:W0:Y:S08]  /*01f0*/  LDC.64 R22, c[0x0][0x380] ;  /* 0x0000e000ff167b82 */ /* 0x000e300000000a00 */
[----:B------:R-:W1:Y:S01]  /*0200*/  LDC.64 R18, c[0x0][0x388] ;  /* 0x0000e200ff127b82 */ /* 0x000e620000000a00 */
[----:B0-----:R-:W-:-:S05]  /*0210*/  IMAD.WIDE R22, R4, 0x8, R22 ;  /* 0x0000000804167825 */ /* 0x001fca00078e0216 */
[----:B------:R-:W2:Y:S01]  /*0220*/  LDG.E.64 R10, desc[UR4][R22.64] ;  /* 0x00000004160a7981 */ /* 0x000ea2000c1e1b00 */
[----:B-1----:R-:W-:-:S03]  /*0230*/  IMAD.WIDE R18, R25, 0x8, R18 ;  /* 0x0000000819127825 */ /* 0x002fc600078e0212 */
[----:B------:R-:W3:Y:S04]  /*0240*/  LDG.E.64 R8, desc[UR4][R22.64+0x8] ;  /* 0x0000080416087981 */ /* 0x000ee8000c1e1b00 */
[----:B------:R-:W2:Y:S01]  /*0250*/  LDG.E.64 R16, desc[UR4][R18.64] ;  /* 0x0000000412107981 */ /* 0x000ea2000c1e1b00 */
[----:B------:R-:W-:-:S05]  /*0260*/  IMAD.WIDE R28, R0, 0x8, R18 ;  /* 0x00000008001c7825 */ /* 0x000fca00078e0212 */
[----:B------:R-:W3:Y:S01]  /*0270*/  LDG.E.64 R14, desc[UR4][R28.64] ;  /* 0x000000041c0e7981 */ /* 0x000ee2000c1e1b00 */
[----:B------:R-:W-:Y:S01]  /*0280*/  IMAD.WIDE R20, R0, 0x8, R28 ;  /* 0x0000000800147825 */ /* 0x000fe200078e021c */
[----:B--2---:R-:W-:Y:S02]  /*0290*/  DFMA R16, R10, R16, R12 ;  /* 0x000000100a10722b */ /* 0x004fe4000000000c */
[----:B------:R-:W2:Y:S04]  /*02a0*/  LDG.E.64 R12, desc[UR4][R22.64+0x10] ;  /* 0x00001004160c7981 */ /* 0x000ea8000c1e1b00 */
[----:B------:R0:W2:Y:S02]  /*02b0*/  LDG.E.64 R10, desc[UR4][R20.64] ;  /* 0x00000004140a7981 */ /* 0x0000a4000c1e1b00 */
[----:B---3--:R-:W-:-:S02]  /*02c0*/  DFMA R14, R8, R14, R16 ;  /* 0x0000000e080e722b */ /* 0x008fc40000000010 */
[----:B------:R-:W3:Y:S01]  /*02d0*/  LDG.E.64 R8, desc[UR4][R22.64+0x18] ;  /* 0x0000180416087981 */ /* 0x000ee2000c1e1b00 */
[----:B0-----:R-:W-:-:S05]  /*02e0*/  IMAD.WIDE R20, R0, 0x8, R20 ;  /* 0x0000000800147825 */ /* 0x001fca00078e0214 */
[----:B------:R-:W3:Y:S01]  /*02f0*/  LDG.E.64 R16, desc[UR4][R20.64] ;  /* 0x0000000414107981 */ /* 0x000ee2000c1e1b00 */
[C---:B------:R-:W-:Y:S01]  /*0300*/  IMAD.WIDE R18, R0.reuse, 0x8, R20 ;  /* 0x0000000800127825 */ /* 0x040fe200078e0214 */
[----:B--2---:R-:W-:Y:S02]  /*0310*/  DFMA R10, R12, R10, R14 ;  /* 0x0000000a0c0a722b */ /* 0x004fe4000000000e */
[----:B------:R-:W2:Y:S04]  /*0320*/  LDG.E.64 R20, desc[UR4][R22.64+0x38] ;  /* 0x0000380416147981 */ /* 0x000ea8000c1e1b00 */
[----:B------:R-:W4:Y:S04]  /*0330*/  LDG.E.64 R14, desc[UR4][R22.64+0x20] ;  /* 0x00002004160e7981 */ /* 0x000f28000c1e1b00 */
[----:B------:R-:W4:Y:S01]  /*0340*/  LDG.E.64 R12, desc[UR4][R18.64] ;  /* 0x00000004120c7981 */ /* 0x000f22000c1e1b00 */
[----:B------:R-:W-:Y:S01]  /*0350*/  IMAD.WIDE R28, R0, 0x8, R18 ;  /* 0x00000008001c7825 */ /* 0x000fe200078e0212 */
[----:B---3--:R-:W-:-:S02]  /*0360*/  DFMA R16, R8, R16, R10 ;  /* 0x000000100810722b */ /* 0x008fc4000000000a */
[----:B------:R-:W3:Y:S04]  /*0370*/  LDG.E.64 R8, desc[UR4][R22.64+0x28] ;  /* 0x0000280416087981 */ /* 0x000ee8000c1e1b00 */
[----:B------:R0:W3:Y:S02]  /*0380*/  LDG.E.64 R10, desc[UR4][R28.64] ;  /* 0x000000041c0a7981 */ /* 0x0000e4000c1e1b00 */
[----:B0-----:R-:W-:-:S04]  /*0390*/  IMAD.WIDE R28, R0, 0x8, R28 ;  /* 0x00000008001c7825 */ /* 0x001fc800078e021c */
[----:B------:R-:W-:-:S06]  /*03a0*/  IMAD.WIDE R18, R0, 0x8, R28 ;  /* 0x0000000800127825 */ /* 0x000fcc00078e021c */
[----:B------:R-:W2:Y:S01]  /*03b0*/  LDG.E.64 R18, desc[UR4][R18.64] ;  /* 0x0000000412127981 */ /* 0x000ea2000c1e1b00 */
[----:B----4-:R-:W-:-:S03]  /*03c0*/  DFMA R12, R14, R12, R16 ;  /* 0x0000000c0e0c722b */ /* 0x010fc60000000010 */
[----:B------:R-:W4:Y:S04]  /*03d0*/  LDG.E.64 R14, desc[UR4][R22.64+0x30] ;  /* 0x00003004160e7981 */ /* 0x000f28000c1e1b00 */
[----:B------:R-:W4:Y:S01]  /*03e0*/  LDG.E.64 R16, desc[UR4][R28.64] ;  /* 0x000000041c107981 */ /* 0x000f22000c1e1b00 */
[----:B------:R-:W-:Y:S01]  /*03f0*/  IADD3 R26, PT, PT, R26, 0x8, RZ ;  /* 0x000000081a1a7810 */ /* 0x000fe20007ffe0ff */
[----:B---3--:R-:W-:-:S03]  /*0400*/  DFMA R8, R8, R10, R12 ;  /* 0x0000000a0808722b */ /* 0x008fc6000000000c */
[----:B------:R-:W-:Y:S02]  /*0410*/  ISETP.NE.AND P1, PT, R26, RZ, PT ;  /* 0x000000ff1a00720c */ /* 0x000fe40003f25270 */
[----:B------:R-:W-:Y:S02]  /*0420*/  IADD3 R4, PT, PT, R4, 0x8, RZ ;  /* 0x0000000804047810 */ /* 0x000fe40007ffe0ff */
[----:B------:R-:W-:Y:S01]  /*0430*/  LEA R25, R0, R25, 0x3 ;  /* 0x0000001900197211 */ /* 0x000fe200078e18ff */
[----:B----4-:R-:W-:-:S08]  /*0440*/  DFMA R8, R14, R16, R8 ;  /* 0x000000100e08722b */ /* 0x010fd00000000008 */
[----:B--2---:R-:W-:Y:S01]  /*0450*/  DFMA R12, R20, R18, R8 ;  /* 0x00000012140c722b */ /* 0x004fe20000000008 */
[----:B------:R-:W-:Y:S10]  /*0460*/  @P1 BRA `(.L_x_46) ;  /* 0xfffffffc00601947 */ /* 0x000ff4000383ffff */
.L_x_45:
[----:B------:R-:W-:Y:S05]  /*0470*/  @!P0 BRA `(.L_x_44) ;  /* 0x0000000000d48947 */ /* 0x000fea0003800000 */
[----:B------:R-:W-:Y:S02]  /*0480*/  ISETP.GE.U32.AND P0, PT, R6, 0x4, PT ;  /* 0x000000040600780c */ /* 0x000fe40003f06070 */
[----:B------:R-:W-:-:S04]  /*0490*/  LOP3.LUT R4, R5, 0x3, RZ, 0xc0, !PT ;  /* 0x0000000305047812 */ /* 0x000fc800078ec0ff */
[----:B------:R-:W-:-:S07]  /*04a0*/  ISETP.NE.AND P1, PT, R4, RZ, PT ;  /* 0x000000ff0400720c */ /* 0x000fce0003f25270 */
[----:B------:R-:W-:Y:S06]  /*04b0*/  @!P0 BRA `(.L_x_47) ;  /* 0x0000000000588947 */ /* 0x000fec0003800000 */
[----:B------:R-:W0:Y:S01]  /*04c0*/  LDC.64 R28, c[0x0][0x380] ;  /* 0x0000e000ff1c7b82 */ /* 0x000e220000000a00 */
[----:B------:R-:W-:Y:S01]  /*04d0*/  IADD3 R9, PT, PT, R7, R24, RZ ;  /* 0x0000001807097210 */ /* 0x000fe20007ffe0ff */
[----:B------:R-:W-:-:S06]  /*04e0*/  IMAD R15, R24, R0, R3 ;  /* 0x00000000180f7224 */ /* 0x000fcc00078e0203 */
[----:B------:R-:W1:Y:S01]  /*04f0*/  LDC.64 R10, c[0x0][0x388] ;  /* 0x0000e200ff0a7b82 */ /* 0x000e620000000a00 */
[----:B0-----:R-:W-:-:S05]  /*0500*/  IMAD.WIDE R28, R9, 0x8, R28 ;  /* 0x00000008091c7825 */ /* 0x001fca00078e021c */
[----:B------:R-:W2:Y:S01]  /*0510*/  LDG.E.64 R26, desc[UR4][R28.64] ;  /* 0x000000041c1a7981 */ /* 0x000ea2000c1e1b00 */
[----:B-1----:R-:W-:-:S05]  /*0520*/  IMAD.WIDE R10, R15, 0x8, R10 ;  /* 0x000000080f0a7825 */ /* 0x002fca00078e020a */
[----:B------:R-:W2:Y:S01]  /*0530*/  LDG.E.64 R8, desc[UR4][R10.64] ;  /* 0x000000040a087981 */ /* 0x000ea2000c1e1b00 */
[----:B------:R-:W-:-:S05]  /*0540*/  IMAD.WIDE R16, R0, 0x8, R10 ;  /* 0x0000000800107825 */ /* 0x000fca00078e020a */
[----:B------:R-:W3:Y:S01]  /*0550*/  LDG.E.64 R14, desc[UR4][R16.64] ;  /* 0x00000004100e7981 */ /* 0x000ee2000c1e1b00 */
[----:B------:R-:W-:-:S03]  /*0560*/  IMAD.WIDE R20, R0, 0x8, R16 ;  /* 0x0000000800147825 */ /* 0x000fc600078e0210 */
[----:B------:R-:W3:Y:S04]  /*0570*/  LDG.E.64 R10, desc[UR4][R28.64+0x8] ;  /* 0x000008041c0a7981 */ /* 0x000ee8000c1e1b00 */
[----:B------:R-:W4:Y:S01]  /*0580*/  LDG.E.64 R18, desc[UR4][R20.64] ;  /* 0x0000000414127981 */ /* 0x000f22000c1e1b00 */
[----:B------:R-:W-:-:S03]  /*0590*/  IMAD.WIDE R22, R0, 0x8, R20 ;  /* 0x0000000800167825 */ /* 0x000fc600078e0214 */
[----:B------:R-:W4:Y:S04]  /*05a0*/  LDG.E.64 R16, desc[UR4][R28.64+0x10] ;  /* 0x000010041c107981 */ /* 0x000f28000c1e1b00 */
[----:B------:R-:W5:Y:S04]  /*05b0*/  LDG.E.64 R22, desc[UR4][R22.64] ;  /* 0x0000000416167981 */ /* 0x000f68000c1e1b00 */
[----:B------:R-:W5:Y:S01]  /*05c0*/  LDG.E.64 R20, desc[UR4][R28.64+0x18] ;  /* 0x000018041c147981 */ /* 0x000f62000c1e1b00 */
[----:B------:R-:W-:Y:S01]  /*05d0*/  IADD3 R24, PT, PT, R24, 0x4, RZ ;  /* 0x0000000418187810 */ /* 0x000fe20007ffe0ff */
[----:B--2---:R-:W-:-:S08]  /*05e0*/  DFMA R8, R26, R8, R12 ;  /* 0x000000081a08722b */ /* 0x004fd0000000000c */
[----:B---3--:R-:W-:-:S08]  /*05f0*/  DFMA R8, R10, R14, R8 ;  /* 0x0000000e0a08722b */ /* 0x008fd00000000008 */
[----:B----4-:R-:W-:-:S08]  /*0600*/  DFMA R8, R16, R18, R8 ;  /* 0x000000121008722b */ /* 0x010fd00000000008 */
[----:B-----5:R-:W-:-:S11]  /*0610*/  DFMA R12, R20, R22, R8 ;  /* 0x00000016140c722b */ /* 0x020fd60000000008 */
.L_x_47:
[----:B------:R-:W-:Y:S05]  /*0620*/  @!P1 BRA `(.L_x_44) ;  /* 0x0000000000689947 */ /* 0x000fea0003800000 */
[----:B------:R-:W0:Y:S01]  /*0630*/  LDC.64 R18, c[0x0][0x380] ;  /* 0x0000e000ff127b82 */ /* 0x000e220000000a00 */
[----:B------:R-:W-:Y:S02]  /*0640*/  ISETP.NE.AND P0, PT, R4, 0x1, PT ;  /* 0x000000010400780c */ /* 0x000fe40003f05270 */
[----:B------:R-:W-:-:S04]  /*0650*/  LOP3.LUT R5, R5, 0x1, RZ, 0xc0, !PT ;  /* 0x0000000105057812 */ /* 0x000fc800078ec0ff */
[----:B------:R-:W-:Y:S01]  /*0660*/  ISETP.NE.U32.AND P1, PT, R5, 0x1, PT ;  /* 0x000000010500780c */ /* 0x000fe20003f25070 */
[----:B------:R-:W1:Y:S06]  /*0670*/  LDC.64 R14, c[0x0][0x388] ;  /* 0x0000e200ff0e7b82 */ /* 0x000e6c0000000a00 */
[----:B------:R-:W-:Y:S01]  /*0680*/  @P0 IADD3 R17, PT, PT, R7, R24, RZ ;  /* 0x0000001807110210 */ /* 0x000fe20007ffe0ff */
[C---:B------:R-:W-:Y:S01]  /*0690*/  @P0 IMAD R21, R24.reuse, R0, R3 ;  /* 0x0000000018150224 */ /* 0x040fe200078e0203 */
[----:B------:R-:W2:Y:S08]  /*06a0*/  LDC.64 R10, c[0x0][0x380] ;  /* 0x0000e000ff0a7b82 */ /* 0x000eb00000000a00 */
[----:B------:R-:W3:Y:S01]  /*06b0*/  LDC.64 R8, c[0x0][0x388] ;  /* 0x0000e200ff087b82 */ /* 0x000ee20000000a00 */
[----:B0-----:R-:W-:Y:S01]  /*06c0*/  @P0 IMAD.WIDE R18, R17, 0x8, R18 ;  /* 0x0000000811120825 */ /* 0x001fe200078e0212 */
[----:B------:R-:W-:-:S03]  /*06d0*/  @P0 IADD3 R24, PT, PT, R24, 0x2, RZ ;  /* 0x0000000218180810 */ /* 0x000fc60007ffe0ff */
[----:B-1----:R-:W-:Y:S02]  /*06e0*/  @P0 IMAD.WIDE R20, R21, 0x8, R14 ;  /* 0x0000000815140825 */ /* 0x002fe400078e020e */
[----:B------:R-:W4:Y:S04]  /*06f0*/  @P0 LDG.E.64 R14, desc[UR4][R18.64] ;  /* 0x00000004120e0981 */ /* 0x000f28000c1e1b00 */
[----:B------:R-:W4:Y:S01]  /*0700*/  @P0 LDG.E.64 R4, desc[UR4][R20.64] ;  /* 0x0000000414040981 */ /* 0x000f22000c1e1b00 */
[----:B------:R-:W-:Y:S01]  /*0710*/  @P0 IMAD.WIDE R16, R0, 0x8, R20 ;  /* 0x0000000800100825 */ /* 0x000fe200078e0214 */
[----:B------:R-:W-:Y:S02]  /*0720*/  @!P1 IADD3 R23, PT, PT, R7, R24, RZ ;  /* 0x0000001807179210 */ /* 0x000fe40007ffe0ff */
[----:B------:R-:W5:Y:S01]  /*0730*/  @P0 LDG.E.64 R6, desc[UR4][R18.64+0x8] ;  /* 0x0000080412060981 */ /* 0x000f62000c1e1b00 */
[----:B------:R-:W-:-:S03]  /*0740*/  @!P1 IMAD R25, R24, R0, R3 ;  /* 0x0000000018199224 */ /* 0x000fc600078e0203 */
[----:B------:R-:W5:Y:S01]  /*0750*/  @P0 LDG.E.64 R16, desc[UR4][R16.64] ;  /* 0x0000000410100981 */ /* 0x000f62000c1e1b00 */
[----:B--2---:R-:W-:-:S04]  /*0760*/  @!P1 IMAD.WIDE R10, R23, 0x8, R10 ;  /* 0x00000008170a9825 */ /* 0x004fc800078e020a */
[----:B---3--:R-:W-:Y:S02]  /*0770*/  @!P1 IMAD.WIDE R8, R25, 0x8, R8 ;  /* 0x0000000819089825 */ /* 0x008fe400078e0208 */
[----:B------:R-:W2:Y:S04]  /*0780*/  @!P1 LDG.E.64 R10, desc[UR4][R10.64] ;  /* 0x000000040a0a9981 */ /* 0x000ea8000c1e1b00 */
[----:B------:R-:W2:Y:S01]  /*0790*/  @!P1 LDG.E.64 R8, desc[UR4][R8.64] ;  /* 0x0000000408089981 */ /* 0x000ea2000c1e1b00 */
[----:B----4-:R-:W-:-:S08]  /*07a0*/  @P0 DFMA R4, R14, R4, R12 ;  /* 0x000000040e04022b */ /* 0x010fd0000000000c */
[----:B-----5:R-:W-:-:S08]  /*07b0*/  @P0 DFMA R12, R6, R16, R4 ;  /* 0x00000010060c022b */ /* 0x020fd00000000004 */
[----:B--2---:R-:W-:-:S11]  /*07c0*/  @!P1 DFMA R12, R10, R8, R12 ;  /* 0x000000080a0c922b */ /* 0x004fd6000000000c */
.L_x_44:
[----:B------:R-:W0:Y:S01]  /*07d0*/  LDC.64 R4, c[0x0][0x390] ;  /* 0x0000e400ff047b82 */ /* 0x000e220000000a00 */
[----:B------:R-:W-:-:S04]  /*07e0*/  IMAD R3, R2, R0, R3 ;  /* 0x0000000002037224 */ /* 0x000fc800078e0203 */
[----:B0-----:R-:W-:-:S05]  /*07f0*/  IMAD.WIDE R2, R3, 0x8, R4 ;  /* 0x0000000803027825 */ /* 0x001fca00078e0204 */
[----:B------:R-:W-:Y:S01]  /*0800*/  STG.E.64 desc[UR4][R2.64], R12 ;  /* 0x0000000c02007986 */ /* 0x000fe2000c101b04 */
[----:B------:R-:W-:Y:S05]  /*0810*/  EXIT ;  /* 0x000000000000794d */ /* 0x000fea0003800000 */
.L_x_48:
        /* <DEDUP_REMOVED lines=14> */
.L_x_52:


//--------------------- .nv.shared.reserved.0     --------------------------
	.section	.nv.shared.reserved.0,"aw",@nobits
	.weak		__nv_reservedSMEM_offset_0_alias
	.size		__nv_reservedSMEM_offset_0_alias, 0, 64
	.other		__nv_reservedSMEM_offset_0_alias,@"STO_CUDA_RESERVED_SHARED STV_DEFAULT"
__nv_reservedSMEM_offset_0_alias:
	.zero		0
	.zero		64


//--------------------- .nv.constant0._Z7softmaxPdS_bii --------------------------
	.section	.nv.constant0._Z7softmaxPdS_bii,"a",@progbits
	.sectionflags	@""
	.align	4
.nv.constant0._Z7softmaxPdS_bii:
	.zero		924


//--------------------- .nv.constant0._Z5mmultPdS_S_iii --------------------------
	.section	.nv.constant0._Z5mmultPdS_S_iii,"a",@progbits
	.sectionflags	@""
	.align	4
.nv.constant0._Z5mmultPdS_S_iii:
	.zero		932


//--------------------- SYMBOLS --------------------------

	.type		.nv.reservedSmem.offset0,@object
	.size		.nv.reservedSmem.offset0,0x4
